	.target	sm_100a

	.elftype	@"ET_EXEC"


//--------------------- .note.nv.tkinfo           --------------------------
	.section	.note.nv.tkinfo,"",@"SHT_NOTE"
	.sectionflags	@"SHF_NOTE_NV_TKINFO"
	.tkinfo
        /*0018*/ 	.word	0x00000002
        /*0030*/ 	.string	""
        /*0030*/ 	.string	"ptxas"
        /*0030*/ 	.string	"Cuda compilation tools, release 13.0, V13.0.88"
        /*0030*/ 	.string	"Build cuda_13.0.r13.0/compiler.36424714_0"
        /*0030*/ 	.string	"-arch sm_100a -m 64 "



//--------------------- .note.nv.cuinfo           --------------------------
	.section	.note.nv.cuinfo,"",@"SHT_NOTE"
	.sectionflags	@"SHF_NOTE_NV_CUINFO"
        /*0018*/ 	.short	0x0002
        /*001a*/ 	.short	0x0064
        /*001c*/ 	.short	0x0082
	.zero		2


//--------------------- .nv.info                  --------------------------
	.section	.nv.info,"",@"SHT_CUDA_INFO"
	.align	4


	//----- nvinfo : EIATTR_REGCOUNT
	.align		4
        /*0000*/ 	.byte	0x04, 0x2f
        /*0002*/ 	.short	(.L_19 - .L_18)
	.align		4
.L_18:
        /*0004*/ 	.word	index@(_ZN7cutlass13device_kernelINS_4gemm6kernel13GemmUniversalIN4cute5tupleIJiiiiEEENS1_10collective13CollectiveMmaINS1_35MainloopSm100TmaUmmaWarpSpecializedILi41ELi2ELi4ENS5_IJNS4_1CILi2EEENSA_ILi1EEESC_EEEEENS5_IJNSA_ILi256EEENSA_ILi64EEENSA_ILi32EEEEEEaNS5_IJlSC_lEEEaSJ_NS4_8TiledMMAINS4_8MMA_AtomIJNS4_21SM100_MMA_S8_2x1SM_SSIaaiLi256ELi64ELNS4_4UMMA5MajorE0ELSO_0ELNSN_8SaturateE0EEEEEENS4_6LayoutINS5_IJSC_SC_SC_EEENS5_IJNSA_ILi0EEESU_SU_EEEEENS5_IJNS4_10UnderscoreESX_SX_EEEEENS4_18SM100_TMA_2SM_LOADENS4_14ComposedLayoutINS4_7SwizzleILi1ELi4ELi3EEENS4_18smem_ptr_flag_bitsILi8EEENSS_INS5_IJNSA_ILi8EEESH_EEENS5_IJSH_SC_EEEEEEEvNS4_8identityES10_S1A_vS1B_EENS_8epilogue10collective18CollectiveEpilogueINS1D_23Sm100TmaWarpSpecializedILi1ELi1ELi64ELb0ELb0EEEJNS5_IJNSA_ILi128EEESG_SH_EEENS5_IJNSS_IS1I_SC_EENSS_ISG_SC_EEEEEaSJ_aSJ_NS1D_6fusion15FusionCallbacksIS1H_NS1N_17LinearCombinationIaiaiLNS_15FloatRoundStyleE2EEES1J_S1M_JEEENS4_5SM1004TMEM4LOAD26SM100_TMEM_LOAD_32dp32b64xENS4_13SM90_TMA_LOADENS11_INS12_ILi2ELi4ELi3EEES15_NSS_INS5_IJS16_SG_EEENS5_IJSG_SC_EEEEEEENS4_39AutoVectorizingCopyWithAssumedAlignmentILi128EEENS4_14SM90_TMA_STOREES22_S24_S24_EEEvvEEEEvNT_6ParamsE)
        /*0008*/ 	.word	0x000000c6


	//----- nvinfo : EIATTR_FRAME_SIZE
	.align		4
.L_19:
        /*000c*/ 	.byte	0x04, 0x11
        /*000e*/ 	.short	(.L_21 - .L_20)
	.align		4
.L_20:
        /*0010*/ 	.word	index@($__internal_2_$__cuda_sm10x_tcgen05_guardrail_trap_unallocated_columns_being_dealloced)
        /*0014*/ 	.word	0x00000000


	//----- nvinfo : EIATTR_FRAME_SIZE
	.align		4
.L_21:
        /*0018*/ 	.byte	0x04, 0x11
        /*001a*/ 	.short	(.L_23 - .L_22)
	.align		4
.L_22:
        /*001c*/ 	.word	index@($__internal_1_$__cuda_sm10x_tcgen05_guardrail_trap_phase_invalid_during_alloc)
        /*0020*/ 	.word	0x00000000


	//----- nvinfo : EIATTR_FRAME_SIZE
	.align		4
.L_23:
        /*0024*/ 	.byte	0x04, 0x11
        /*0026*/ 	.short	(.L_25 - .L_24)
	.align		4
.L_24:
        /*0028*/ 	.word	index@($__internal_0_$__cuda_sm10x_tcgen05_guardrail_trap_col_being_dealloced_not_returned_by_alloc)
        /*002c*/ 	.word	0x00000000


	//----- nvinfo : EIATTR_FRAME_SIZE
	.align		4
.L_25:
        /*0030*/ 	.byte	0x04, 0x11
        /*0032*/ 	.short	(.L_27 - .L_26)
	.align		4
.L_26:
        /*0034*/ 	.word	index@(_ZN7cutlass13device_kernelINS_4gemm6kernel13GemmUniversalIN4cute5tupleIJiiiiEEENS1_10collective13CollectiveMmaINS1_35MainloopSm100TmaUmmaWarpSpecializedILi41ELi2ELi4ENS5_IJNS4_1CILi2EEENSA_ILi1EEESC_EEEEENS5_IJNSA_ILi256EEENSA_ILi64EEENSA_ILi32EEEEEEaNS5_IJlSC_lEEEaSJ_NS4_8TiledMMAINS4_8MMA_AtomIJNS4_21SM100_MMA_S8_2x1SM_SSIaaiLi256ELi64ELNS4_4UMMA5MajorE0ELSO_0ELNSN_8SaturateE0EEEEEENS4_6LayoutINS5_IJSC_SC_SC_EEENS5_IJNSA_ILi0EEESU_SU_EEEEENS5_IJNS4_10UnderscoreESX_SX_EEEEENS4_18SM100_TMA_2SM_LOADENS4_14ComposedLayoutINS4_7SwizzleILi1ELi4ELi3EEENS4_18smem_ptr_flag_bitsILi8EEENSS_INS5_IJNSA_ILi8EEESH_EEENS5_IJSH_SC_EEEEEEEvNS4_8identityES10_S1A_vS1B_EENS_8epilogue10collective18CollectiveEpilogueINS1D_23Sm100TmaWarpSpecializedILi1ELi1ELi64ELb0ELb0EEEJNS5_IJNSA_ILi128EEESG_SH_EEENS5_IJNSS_IS1I_SC_EENSS_ISG_SC_EEEEEaSJ_aSJ_NS1D_6fusion15FusionCallbacksIS1H_NS1N_17LinearCombinationIaiaiLNS_15FloatRoundStyleE2EEES1J_S1M_JEEENS4_5SM1004TMEM4LOAD26SM100_TMEM_LOAD_32dp32b64xENS4_13SM90_TMA_LOADENS11_INS12_ILi2ELi4ELi3EEES15_NSS_INS5_IJS16_SG_EEENS5_IJSG_SC_EEEEEEENS4_39AutoVectorizingCopyWithAssumedAlignmentILi128EEENS4_14SM90_TMA_STOREES22_S24_S24_EEEvvEEEEvNT_6ParamsE)
        /*0038*/ 	.word	0x00000000


	//----- nvinfo : EIATTR_MIN_STACK_SIZE
	.align		4
.L_27:
        /*003c*/ 	.byte	0x04, 0x12
        /*003e*/ 	.short	(.L_29 - .L_28)
	.align		4
.L_28:
        /*0040*/ 	.word	index@(_ZN7cutlass13device_kernelINS_4gemm6kernel13GemmUniversalIN4cute5tupleIJiiiiEEENS1_10collective13CollectiveMmaINS1_35MainloopSm100TmaUmmaWarpSpecializedILi41ELi2ELi4ENS5_IJNS4_1CILi2EEENSA_ILi1EEESC_EEEEENS5_IJNSA_ILi256EEENSA_ILi64EEENSA_ILi32EEEEEEaNS5_IJlSC_lEEEaSJ_NS4_8TiledMMAINS4_8MMA_AtomIJNS4_21SM100_MMA_S8_2x1SM_SSIaaiLi256ELi64ELNS4_4UMMA5MajorE0ELSO_0ELNSN_8SaturateE0EEEEEENS4_6LayoutINS5_IJSC_SC_SC_EEENS5_IJNSA_ILi0EEESU_SU_EEEEENS5_IJNS4_10UnderscoreESX_SX_EEEEENS4_18SM100_TMA_2SM_LOADENS4_14ComposedLayoutINS4_7SwizzleILi1ELi4ELi3EEENS4_18smem_ptr_flag_bitsILi8EEENSS_INS5_IJNSA_ILi8EEESH_EEENS5_IJSH_SC_EEEEEEEvNS4_8identityES10_S1A_vS1B_EENS_8epilogue10collective18CollectiveEpilogueINS1D_23Sm100TmaWarpSpecializedILi1ELi1ELi64ELb0ELb0EEEJNS5_IJNSA_ILi128EEESG_SH_EEENS5_IJNSS_IS1I_SC_EENSS_ISG_SC_EEEEEaSJ_aSJ_NS1D_6fusion15FusionCallbacksIS1H_NS1N_17LinearCombinationIaiaiLNS_15FloatRoundStyleE2EEES1J_S1M_JEEENS4_5SM1004TMEM4LOAD26SM100_TMEM_LOAD_32dp32b64xENS4_13SM90_TMA_LOADENS11_INS12_ILi2ELi4ELi3EEES15_NSS_INS5_IJS16_SG_EEENS5_IJSG_SC_EEEEEEENS4_39AutoVectorizingCopyWithAssumedAlignmentILi128EEENS4_14SM90_TMA_STOREES22_S24_S24_EEEvvEEEEvNT_6ParamsE)
        /*0044*/ 	.word	0x00000000
.L_29:


//--------------------- .nv.compat                --------------------------
	.section	.nv.compat,"",@"SHT_CUDA_COMPAT_INFO"
	.align	4
        /*0000*/ 	.byte	0x02, 0x09, 0x01, 0x00, 0x02, 0x02, 0x03, 0x00, 0x02, 0x05, 0x06, 0x00, 0x03, 0x07, 0x01, 0x01
        /*0010*/ 	.byte	0x02, 0x03, 0x01, 0x00, 0x02, 0x06, 0x01, 0x00, 0x04, 0x0b, 0x08, 0x00, 0x01, 0x00, 0x00, 0x00
        /*0020*/ 	.byte	0x00, 0x00, 0x00, 0x00


//--------------------- .nv.info._ZN7cutlass13device_kernelINS_4gemm6kernel13GemmUniversalIN4cute5tupleIJiiiiEEENS1_10collective13CollectiveMmaINS1_35MainloopSm100TmaUmmaWarpSpecializedILi41ELi2ELi4ENS5_IJNS4_1CILi2EEENSA_ILi1EEESC_EEEEENS5_IJNSA_ILi256EEENSA_ILi64EEENSA_ILi32EEEEEEaNS5_IJlSC_lEEEaSJ_NS4_8TiledMMAINS4_8MMA_AtomIJNS4_21SM100_MMA_S8_2x1SM_SSIaaiLi256ELi64ELNS4_4UMMA5MajorE0ELSO_0ELNSN_8SaturateE0EEEEEENS4_6LayoutINS5_IJSC_SC_SC_EEENS5_IJNSA_ILi0EEESU_SU_EEEEENS5_IJNS4_10UnderscoreESX_SX_EEEEENS4_18SM100_TMA_2SM_LOADENS4_14ComposedLayoutINS4_7SwizzleILi1ELi4ELi3EEENS4_18smem_ptr_flag_bitsILi8EEENSS_INS5_IJNSA_ILi8EEESH_EEENS5_IJSH_SC_EEEEEEEvNS4_8identityES10_S1A_vS1B_EENS_8epilogue10collective18CollectiveEpilogueINS1D_23Sm100TmaWarpSpecializedILi1ELi1ELi64ELb0ELb0EEEJNS5_IJNSA_ILi128EEESG_SH_EEENS5_IJNSS_IS1I_SC_EENSS_ISG_SC_EEEEEaSJ_aSJ_NS1D_6fusion15FusionCallbacksIS1H_NS1N_17LinearCombinationIaiaiLNS_15FloatRoundStyleE2EEES1J_S1M_JEEENS4_5SM1004TMEM4LOAD26SM100_TMEM_LOAD_32dp32b64xENS4_13SM90_TMA_LOADENS11_INS12_ILi2ELi4ELi3EEES15_NSS_INS5_IJS16_SG_EEENS5_IJSG_SC_EEEEEEENS4_39AutoVectorizingCopyWithAssumedAlignmentILi128EEENS4_14SM90_TMA_STOREES22_S24_S24_EEEvvEEEEvNT_6ParamsE --------------------------
	.section	.nv.info._ZN7cutlass13device_kernelINS_4gemm6kernel13GemmUniversalIN4cute5tupleIJiiiiEEENS1_10collective13CollectiveMmaINS1_35MainloopSm100TmaUmmaWarpSpecializedILi41ELi2ELi4ENS5_IJNS4_1CILi2EEENSA_ILi1EEESC_EEEEENS5_IJNSA_ILi256EEENSA_ILi64EEENSA_ILi32EEEEEEaNS5_IJlSC_lEEEaSJ_NS4_8TiledMMAINS4_8MMA_AtomIJNS4_21SM100_MMA_S8_2x1SM_SSIaaiLi256ELi64ELNS4_4UMMA5MajorE0ELSO_0ELNSN_8SaturateE0EEEEEENS4_6LayoutINS5_IJSC_SC_SC_EEENS5_IJNSA_ILi0EEESU_SU_EEEEENS5_IJNS4_10UnderscoreESX_SX_EEEEENS4_18SM100_TMA_2SM_LOADENS4_14ComposedLayoutINS4_7SwizzleILi1ELi4ELi3EEENS4_18smem_ptr_flag_bitsILi8EEENSS_INS5_IJNSA_ILi8EEESH_EEENS5_IJSH_SC_EEEEEEEvNS4_8identityES10_S1A_vS1B_EENS_8epilogue10collective18CollectiveEpilogueINS1D_23Sm100TmaWarpSpecializedILi1ELi1ELi64ELb0ELb0EEEJNS5_IJNSA_ILi128EEESG_SH_EEENS5_IJNSS_IS1I_SC_EENSS_ISG_SC_EEEEEaSJ_aSJ_NS1D_6fusion15FusionCallbacksIS1H_NS1N_17LinearCombinationIaiaiLNS_15FloatRoundStyleE2EEES1J_S1M_JEEENS4_5SM1004TMEM4LOAD26SM100_TMEM_LOAD_32dp32b64xENS4_13SM90_TMA_LOADENS11_INS12_ILi2ELi4ELi3EEES15_NSS_INS5_IJS16_SG_EEENS5_IJSG_SC_EEEEEEENS4_39AutoVectorizingCopyWithAssumedAlignmentILi128EEENS4_14SM90_TMA_STOREES22_S24_S24_EEEvvEEEEvNT_6ParamsE,"",@"SHT_CUDA_INFO"
	.sectionflags	@""
	.align	4


	//----- nvinfo : EIATTR_CUDA_API_VERSION
	.align		4
        /*0000*/ 	.byte	0x04, 0x37
        /*0002*/ 	.short	(.L_31 - .L_30)
.L_30:
        /*0004*/ 	.word	0x00000082


	//----- nvinfo : EIATTR_KPARAM_INFO
	.align		4
.L_31:
        /*0008*/ 	.byte	0x04, 0x17
        /*000a*/ 	.short	(.L_33 - .L_32)
.L_32:
        /*000c*/ 	.word	0x00000000
        /*0010*/ 	.short	0x0000
        /*0012*/ 	.short	0x0000
        /*0014*/ 	.byte	0x00, 0xf0, 0x01, 0x20


	//----- nvinfo : EIATTR_AT_ENTRY_FRAGMENTS
	.align		4
.L_33:
        /*0018*/ 	.byte	0x04, 0x4f
        /*001a*/ 	.short	(.L_35 - .L_34)


	//   ....[0]....
.L_34:
        /*001c*/ 	.word	0x00000007


	//----- nvinfo : EIATTR_RESERVED_SMEM_USED
	.align		4
.L_35:
        /*0020*/ 	.byte	0x01, 0x41
	.zero		2


	//----- nvinfo : EIATTR_SPARSE_MMA_MASK
	.align		4
        /*0024*/ 	.byte	0x03, 0x50
        /*0026*/ 	.short	0x0000


	//----- nvinfo : EIATTR_TCGEN05_2CTA_USED
	.align		4
        /*0028*/ 	.byte	0x01, 0x52
	.zero		2


	//----- nvinfo : EIATTR_MAXREG_COUNT
	.align		4
        /*002c*/ 	.byte	0x03, 0x1b
        /*002e*/ 	.short	0x00ff


	//----- nvinfo : EIATTR_NUM_BARRIERS
	.align		4
        /*0030*/ 	.byte	0x02, 0x4c
        /*0032*/ 	.byte	0x07
	.zero		1


	//----- nvinfo : EIATTR_EXTERNS
	.align		4
        /*0034*/ 	.byte	0x04, 0x0f
        /*0036*/ 	.short	(.L_37 - .L_36)


	//   ....[0]....
	.align		4
.L_36:
        /*0038*/ 	.word	index@(__assertfail)


	//----- nvinfo : EIATTR_MERCURY_ISA_VERSION
	.align		4
.L_37:
        /*003c*/ 	.byte	0x03, 0x5f
        /*003e*/ 	.short	0x0101


	//----- nvinfo : EIATTR_INT_WARP_WIDE_INSTR_OFFSETS
	.align		4
        /*0040*/ 	.byte	0x04, 0x31
        /*0042*/ 	.short	(.L_39 - .L_38)


	//   ....[0]....
.L_38:
        /*0044*/ 	.word	0x00001180


	//   ....[1]....
        /*0048*/ 	.word	0x00001220


	//   ....[2]....
        /*004c*/ 	.word	0x00002580


	//   ....[3]....
        /*0050*/ 	.word	0x000057e0


	//   ....[4]....
        /*0054*/ 	.word	0x00005800


	//   ....[5]....
        /*0058*/ 	.word	0x00005830


	//   ....[6]....
        /*005c*/ 	.word	0x00006240


	//   ....[7]....
        /*0060*/ 	.word	0x00006360


	//----- nvinfo : EIATTR_COOP_GROUP_MASK_REGIDS
	.align		4
.L_39:
        /*0064*/ 	.byte	0x04, 0x29
        /*0066*/ 	.short	(.L_41 - .L_40)


	//   ....[0]....
.L_40:
        /*0068*/ 	.word	0xffffffff


	//   ....[1]....
        /*006c*/ 	.word	0xffffffff


	//   ....[2]....
        /*0070*/ 	.word	0xffffffff


	//   ....[3]....
        /*0074*/ 	.word	0xffffffff


	//   ....[4]....
        /*0078*/ 	.word	0xffffffff


	//   ....[5]....
        /*007c*/ 	.word	0xffffffff


	//   ....[6]....
        /*0080*/ 	.word	0xffffffff


	//   ....[7]....
        /*0084*/ 	.word	0xffffffff


	//   ....[8]....
        /*0088*/ 	.word	0xffffffff


	//   ....[9]....
        /*008c*/ 	.word	0xffffffff


	//   ....[10]....
        /*0090*/ 	.word	0xffffffff


	//   ....[11]....
        /*0094*/ 	.word	0xffffffff


	//   ....[12]....
        /*0098*/ 	.word	0xffffffff


	//   ....[13]....
        /*009c*/ 	.word	0xffffffff


	//----- nvinfo : EIATTR_COOP_GROUP_INSTR_OFFSETS
	.align		4
.L_41:
        /*00a0*/ 	.byte	0x04, 0x28
        /*00a2*/ 	.short	(.L_43 - .L_42)


	//   ....[0]....
.L_42:
        /*00a4*/ 	.word	0x000000c0


	//   ....[1]....
        /*00a8*/ 	.word	0x00000500


	//   ....[2]....
        /*00ac*/ 	.word	0x00000b50


	//   ....[3]....
        /*00b0*/ 	.word	0x00000c80


	//   ....[4]....
        /*00b4*/ 	.word	0x00000d70


	//   ....[5]....
        /*00b8*/ 	.word	0x00000ed0


	//   ....[6]....
        /*00bc*/ 	.word	0x00001060


	//   ....[7]....
        /*00c0*/ 	.word	0x000012a0


	//   ....[8]....
        /*00c4*/ 	.word	0x00002460


	//   ....[9]....
        /*00c8*/ 	.word	0x00004710


	//   ....[10]....
        /*00cc*/ 	.word	0x00004be0


	//   ....[11]....
        /*00d0*/ 	.word	0x00004c10


	//   ....[12]....
        /*00d4*/ 	.word	0x000056e0


	//   ....[13]....
        /*00d8*/ 	.word	0x000058f0


	//----- nvinfo : EIATTR_VRC_CTA_INIT_COUNT
	.align		4
.L_43:
        /*00dc*/ 	.byte	0x02, 0x4a
        /*00de*/ 	.byte	0x80
	.zero		1


	//----- nvinfo : EIATTR_SYSCALL_OFFSETS
	.align		4
        /*00e0*/ 	.byte	0x04, 0x46
        /*00e2*/ 	.short	(.L_45 - .L_44)


	//   ....[0]....
.L_44:
        /*00e4*/ 	.word	0x00006d60


	//   ....[1]....
        /*00e8*/ 	.word	0x00006ea0


	//   ....[2]....
        /*00ec*/ 	.word	0x00007640


	//----- nvinfo : EIATTR_MBARRIER_INSTR_OFFSETS
	.align		4
.L_45:
        /*00f0*/ 	.byte	0x04, 0x39
        /*00f2*/ 	.short	(.L_47 - .L_46)


	//   ....[0]....
.L_46:
        /*00f4*/ 	.word	0x00000610
        /*00f8*/ 	.word	0x000000ff
        /*00fc*/ 	.word	0x00000000
        /*0100*/ 	.short	0x0100
        /*0102*/ 	.byte	0x08
	.zero		1


	//   ....[1]....
        /*0104*/ 	.word	0x00000620
        /*0108*/ 	.word	0x000000ff
        /*010c*/ 	.word	0x00000148
        /*0110*/ 	.short	0x0100
        /*0112*/ 	.byte	0x08
	.zero		1


	//   ....[2]....
        /*0114*/ 	.word	0x00000630
        /*0118*/ 	.word	0x000000ff
        /*011c*/ 	.word	0x00000008
        /*0120*/ 	.short	0x0100
        /*0122*/ 	.byte	0x08
	.zero		1


	//   ....[3]....
        /*0124*/ 	.word	0x00000640
        /*0128*/ 	.word	0x000000ff
        /*012c*/ 	.word	0x00000150
        /*0130*/ 	.short	0x0100
        /*0132*/ 	.byte	0x08
	.zero		1


	//   ....[4]....
        /*0134*/ 	.word	0x00000650
        /*0138*/ 	.word	0x000000ff
        /*013c*/ 	.word	0x00000010
        /*0140*/ 	.short	0x0100
        /*0142*/ 	.byte	0x08
	.zero		1


	//   ....[5]....
        /*0144*/ 	.word	0x00000660
        /*0148*/ 	.word	0x000000ff
        /*014c*/ 	.word	0x00000158
        /*0150*/ 	.short	0x0100
        /*0152*/ 	.byte	0x08
	.zero		1


	//   ....[6]....
        /*0154*/ 	.word	0x00000670
        /*0158*/ 	.word	0x000000ff
        /*015c*/ 	.word	0x00000018
        /*0160*/ 	.short	0x0100
        /*0162*/ 	.byte	0x08
	.zero		1


	//   ....[7]....
        /*0164*/ 	.word	0x00000680
        /*0168*/ 	.word	0x000000ff
        /*016c*/ 	.word	0x00000160
        /*0170*/ 	.short	0x0100
        /*0172*/ 	.byte	0x08
	.zero		1


	//   ....[8]....
        /*0174*/ 	.word	0x00000690
        /*0178*/ 	.word	0x000000ff
        /*017c*/ 	.word	0x00000020
        /*0180*/ 	.short	0x0100
        /*0182*/ 	.byte	0x08
	.zero		1


	//   ....[9]....
        /*0184*/ 	.word	0x000006a0
        /*0188*/ 	.word	0x000000ff
        /*018c*/ 	.word	0x00000168
        /*0190*/ 	.short	0x0100
        /*0192*/ 	.byte	0x08
	.zero		1


	//   ....[10]....
        /*0194*/ 	.word	0x000006b0
        /*0198*/ 	.word	0x000000ff
        /*019c*/ 	.word	0x00000028
        /*01a0*/ 	.short	0x0100
        /*01a2*/ 	.byte	0x08
	.zero		1


	//   ....[11]....
        /*01a4*/ 	.word	0x000006c0
        /*01a8*/ 	.word	0x000000ff
        /*01ac*/ 	.word	0x00000170
        /*01b0*/ 	.short	0x0100
        /*01b2*/ 	.byte	0x08
	.zero		1


	//   ....[12]....
        /*01b4*/ 	.word	0x000006d0
        /*01b8*/ 	.word	0x000000ff
        /*01bc*/ 	.word	0x00000030
        /*01c0*/ 	.short	0x0100
        /*01c2*/ 	.byte	0x08
	.zero		1


	//   ....[13]....
        /*01c4*/ 	.word	0x000006e0
        /*01c8*/ 	.word	0x000000ff
        /*01cc*/ 	.word	0x00000178
        /*01d0*/ 	.short	0x0100
        /*01d2*/ 	.byte	0x08
	.zero		1


	//   ....[14]....
        /*01d4*/ 	.word	0x000006f0
        /*01d8*/ 	.word	0x000000ff
        /*01dc*/ 	.word	0x00000038
        /*01e0*/ 	.short	0x0100
        /*01e2*/ 	.byte	0x08
	.zero		1


	//   ....[15]....
        /*01e4*/ 	.word	0x00000700
        /*01e8*/ 	.word	0x000000ff
        /*01ec*/ 	.word	0x00000180
        /*01f0*/ 	.short	0x0100
        /*01f2*/ 	.byte	0x08
	.zero		1


	//   ....[16]....
        /*01f4*/ 	.word	0x00000710
        /*01f8*/ 	.word	0x000000ff
        /*01fc*/ 	.word	0x00000040
        /*0200*/ 	.short	0x0100
        /*0202*/ 	.byte	0x08
	.zero		1


	//   ....[17]....
        /*0204*/ 	.word	0x00000720
        /*0208*/ 	.word	0x000000ff
        /*020c*/ 	.word	0x00000188
        /*0210*/ 	.short	0x0100
        /*0212*/ 	.byte	0x08
	.zero		1


	//   ....[18]....
        /*0214*/ 	.word	0x00000730
        /*0218*/ 	.word	0x000000ff
        /*021c*/ 	.word	0x00000048
        /*0220*/ 	.short	0x0100
        /*0222*/ 	.byte	0x08
	.zero		1


	//   ....[19]....
        /*0224*/ 	.word	0x00000740
        /*0228*/ 	.word	0x000000ff
        /*022c*/ 	.word	0x00000190
        /*0230*/ 	.short	0x0100
        /*0232*/ 	.byte	0x08
	.zero		1


	//   ....[20]....
        /*0234*/ 	.word	0x00000750
        /*0238*/ 	.word	0x000000ff
        /*023c*/ 	.word	0x00000050
        /*0240*/ 	.short	0x0100
        /*0242*/ 	.byte	0x08
	.zero		1


	//   ....[21]....
        /*0244*/ 	.word	0x00000760
        /*0248*/ 	.word	0x000000ff
        /*024c*/ 	.word	0x00000198
        /*0250*/ 	.short	0x0100
        /*0252*/ 	.byte	0x08
	.zero		1


	//   ....[22]....
        /*0254*/ 	.word	0x00000770
        /*0258*/ 	.word	0x000000ff
        /*025c*/ 	.word	0x00000058
        /*0260*/ 	.short	0x0100
        /*0262*/ 	.byte	0x08
	.zero		1


	//   ....[23]....
        /*0264*/ 	.word	0x00000780
        /*0268*/ 	.word	0x000000ff
        /*026c*/ 	.word	0x000001a0
        /*0270*/ 	.short	0x0100
        /*0272*/ 	.byte	0x08
	.zero		1


	//   ....[24]....
        /*0274*/ 	.word	0x00000790
        /*0278*/ 	.word	0x000000ff
        /*027c*/ 	.word	0x00000060
        /*0280*/ 	.short	0x0100
        /*0282*/ 	.byte	0x08
	.zero		1


	//   ....[25]....
        /*0284*/ 	.word	0x000007a0
        /*0288*/ 	.word	0x000000ff
        /*028c*/ 	.word	0x000001a8
        /*0290*/ 	.short	0x0100
        /*0292*/ 	.byte	0x08
	.zero		1


	//   ....[26]....
        /*0294*/ 	.word	0x000007b0
        /*0298*/ 	.word	0x000000ff
        /*029c*/ 	.word	0x00000068
        /*02a0*/ 	.short	0x0100
        /*02a2*/ 	.byte	0x08
	.zero		1


	//   ....[27]....
        /*02a4*/ 	.word	0x000007c0
        /*02a8*/ 	.word	0x000000ff
        /*02ac*/ 	.word	0x000001b0
        /*02b0*/ 	.short	0x0100
        /*02b2*/ 	.byte	0x08
	.zero		1


	//   ....[28]....
        /*02b4*/ 	.word	0x000007d0
        /*02b8*/ 	.word	0x000000ff
        /*02bc*/ 	.word	0x00000070
        /*02c0*/ 	.short	0x0100
        /*02c2*/ 	.byte	0x08
	.zero		1


	//   ....[29]....
        /*02c4*/ 	.word	0x000007e0
        /*02c8*/ 	.word	0x000000ff
        /*02cc*/ 	.word	0x000001b8
        /*02d0*/ 	.short	0x0100
        /*02d2*/ 	.byte	0x08
	.zero		1


	//   ....[30]....
        /*02d4*/ 	.word	0x000007f0
        /*02d8*/ 	.word	0x000000ff
        /*02dc*/ 	.word	0x00000078
        /*02e0*/ 	.short	0x0100
        /*02e2*/ 	.byte	0x08
	.zero		1


	//   ....[31]....
        /*02e4*/ 	.word	0x00000800
        /*02e8*/ 	.word	0x000000ff
        /*02ec*/ 	.word	0x000001c0
        /*02f0*/ 	.short	0x0100
        /*02f2*/ 	.byte	0x08
	.zero		1


	//   ....[32]....
        /*02f4*/ 	.word	0x00000810
        /*02f8*/ 	.word	0x000000ff
        /*02fc*/ 	.word	0x00000080
        /*0300*/ 	.short	0x0100
        /*0302*/ 	.byte	0x08
	.zero		1


	//   ....[33]....
        /*0304*/ 	.word	0x00000820
        /*0308*/ 	.word	0x000000ff
        /*030c*/ 	.word	0x000001c8
        /*0310*/ 	.short	0x0100
        /*0312*/ 	.byte	0x08
	.zero		1


	//   ....[34]....
        /*0314*/ 	.word	0x00000830
        /*0318*/ 	.word	0x000000ff
        /*031c*/ 	.word	0x00000088
        /*0320*/ 	.short	0x0100
        /*0322*/ 	.byte	0x08
	.zero		1


	//   ....[35]....
        /*0324*/ 	.word	0x00000840
        /*0328*/ 	.word	0x000000ff
        /*032c*/ 	.word	0x000001d0
        /*0330*/ 	.short	0x0100
        /*0332*/ 	.byte	0x08
	.zero		1


	//   ....[36]....
        /*0334*/ 	.word	0x00000850
        /*0338*/ 	.word	0x000000ff
        /*033c*/ 	.word	0x00000090
        /*0340*/ 	.short	0x0100
        /*0342*/ 	.byte	0x08
	.zero		1


	//   ....[37]....
        /*0344*/ 	.word	0x00000860
        /*0348*/ 	.word	0x000000ff
        /*034c*/ 	.word	0x000001d8
        /*0350*/ 	.short	0x0100
        /*0352*/ 	.byte	0x08
	.zero		1


	//   ....[38]....
        /*0354*/ 	.word	0x00000870
        /*0358*/ 	.word	0x000000ff
        /*035c*/ 	.word	0x00000098
        /*0360*/ 	.short	0x0100
        /*0362*/ 	.byte	0x08
	.zero		1


	//   ....[39]....
        /*0364*/ 	.word	0x00000880
        /*0368*/ 	.word	0x000000ff
        /*036c*/ 	.word	0x000001e0
        /*0370*/ 	.short	0x0100
        /*0372*/ 	.byte	0x08
	.zero		1


	//   ....[40]....
        /*0374*/ 	.word	0x00000890
        /*0378*/ 	.word	0x000000ff
        /*037c*/ 	.word	0x000000a0
        /*0380*/ 	.short	0x0100
        /*0382*/ 	.byte	0x08
	.zero		1


	//   ....[41]....
        /*0384*/ 	.word	0x000008a0
        /*0388*/ 	.word	0x000000ff
        /*038c*/ 	.word	0x000001e8
        /*0390*/ 	.short	0x0100
        /*0392*/ 	.byte	0x08
	.zero		1


	//   ....[42]....
        /*0394*/ 	.word	0x000008b0
        /*0398*/ 	.word	0x000000ff
        /*039c*/ 	.word	0x000000a8
        /*03a0*/ 	.short	0x0100
        /*03a2*/ 	.byte	0x08
	.zero		1


	//   ....[43]....
        /*03a4*/ 	.word	0x000008c0
        /*03a8*/ 	.word	0x000000ff
        /*03ac*/ 	.word	0x000001f0
        /*03b0*/ 	.short	0x0100
        /*03b2*/ 	.byte	0x08
	.zero		1


	//   ....[44]....
        /*03b4*/ 	.word	0x000008d0
        /*03b8*/ 	.word	0x000000ff
        /*03bc*/ 	.word	0x000000b0
        /*03c0*/ 	.short	0x0100
        /*03c2*/ 	.byte	0x08
	.zero		1


	//   ....[45]....
        /*03c4*/ 	.word	0x000008e0
        /*03c8*/ 	.word	0x000000ff
        /*03cc*/ 	.word	0x000001f8
        /*03d0*/ 	.short	0x0100
        /*03d2*/ 	.byte	0x08
	.zero		1


	//   ....[46]....
        /*03d4*/ 	.word	0x000008f0
        /*03d8*/ 	.word	0x000000ff
        /*03dc*/ 	.word	0x000000b8
        /*03e0*/ 	.short	0x0100
        /*03e2*/ 	.byte	0x08
	.zero		1


	//   ....[47]....
        /*03e4*/ 	.word	0x00000900
        /*03e8*/ 	.word	0x000000ff
        /*03ec*/ 	.word	0x00000200
        /*03f0*/ 	.short	0x0100
        /*03f2*/ 	.byte	0x08
	.zero		1


	//   ....[48]....
        /*03f4*/ 	.word	0x00000910
        /*03f8*/ 	.word	0x000000ff
        /*03fc*/ 	.word	0x000000c0
        /*0400*/ 	.short	0x0100
        /*0402*/ 	.byte	0x08
	.zero		1


	//   ....[49]....
        /*0404*/ 	.word	0x00000920
        /*0408*/ 	.word	0x000000ff
        /*040c*/ 	.word	0x00000208
        /*0410*/ 	.short	0x0100
        /*0412*/ 	.byte	0x08
	.zero		1


	//   ....[50]....
        /*0414*/ 	.word	0x00000930
        /*0418*/ 	.word	0x000000ff
        /*041c*/ 	.word	0x000000c8
        /*0420*/ 	.short	0x0100
        /*0422*/ 	.byte	0x08
	.zero		1


	//   ....[51]....
        /*0424*/ 	.word	0x00000940
        /*0428*/ 	.word	0x000000ff
        /*042c*/ 	.word	0x00000210
        /*0430*/ 	.short	0x0100
        /*0432*/ 	.byte	0x08
	.zero		1


	//   ....[52]....
        /*0434*/ 	.word	0x00000950
        /*0438*/ 	.word	0x000000ff
        /*043c*/ 	.word	0x000000d0
        /*0440*/ 	.short	0x0100
        /*0442*/ 	.byte	0x08
	.zero		1


	//   ....[53]....
        /*0444*/ 	.word	0x00000960
        /*0448*/ 	.word	0x000000ff
        /*044c*/ 	.word	0x00000218
        /*0450*/ 	.short	0x0100
        /*0452*/ 	.byte	0x08
	.zero		1


	//   ....[54]....
        /*0454*/ 	.word	0x00000970
        /*0458*/ 	.word	0x000000ff
        /*045c*/ 	.word	0x000000d8
        /*0460*/ 	.short	0x0100
        /*0462*/ 	.byte	0x08
	.zero		1


	//   ....[55]....
        /*0464*/ 	.word	0x00000980
        /*0468*/ 	.word	0x000000ff
        /*046c*/ 	.word	0x00000220
        /*0470*/ 	.short	0x0100
        /*0472*/ 	.byte	0x08
	.zero		1


	//   ....[56]....
        /*0474*/ 	.word	0x00000990
        /*0478*/ 	.word	0x000000ff
        /*047c*/ 	.word	0x000000e0
        /*0480*/ 	.short	0x0100
        /*0482*/ 	.byte	0x08
	.zero		1


	//   ....[57]....
        /*0484*/ 	.word	0x000009a0
        /*0488*/ 	.word	0x000000ff
        /*048c*/ 	.word	0x00000228
        /*0490*/ 	.short	0x0100
        /*0492*/ 	.byte	0x08
	.zero		1


	//   ....[58]....
        /*0494*/ 	.word	0x000009b0
        /*0498*/ 	.word	0x000000ff
        /*049c*/ 	.word	0x000000e8
        /*04a0*/ 	.short	0x0100
        /*04a2*/ 	.byte	0x08
	.zero		1


	//   ....[59]....
        /*04a4*/ 	.word	0x000009c0
        /*04a8*/ 	.word	0x000000ff
        /*04ac*/ 	.word	0x00000230
        /*04b0*/ 	.short	0x0100
        /*04b2*/ 	.byte	0x08
	.zero		1


	//   ....[60]....
        /*04b4*/ 	.word	0x000009d0
        /*04b8*/ 	.word	0x000000ff
        /*04bc*/ 	.word	0x000000f0
        /*04c0*/ 	.short	0x0100
        /*04c2*/ 	.byte	0x08
	.zero		1


	//   ....[61]....
        /*04c4*/ 	.word	0x000009e0
        /*04c8*/ 	.word	0x000000ff
        /*04cc*/ 	.word	0x00000238
        /*04d0*/ 	.short	0x0100
        /*04d2*/ 	.byte	0x08
	.zero		1


	//   ....[62]....
        /*04d4*/ 	.word	0x000009f0
        /*04d8*/ 	.word	0x000000ff
        /*04dc*/ 	.word	0x000000f8
        /*04e0*/ 	.short	0x0100
        /*04e2*/ 	.byte	0x08
	.zero		1


	//   ....[63]....
        /*04e4*/ 	.word	0x00000a00
        /*04e8*/ 	.word	0x000000ff
        /*04ec*/ 	.word	0x00000240
        /*04f0*/ 	.short	0x0100
        /*04f2*/ 	.byte	0x08
	.zero		1


	//   ....[64]....
        /*04f4*/ 	.word	0x00000a10
        /*04f8*/ 	.word	0x000000ff
        /*04fc*/ 	.word	0x00000100
        /*0500*/ 	.short	0x0100
        /*0502*/ 	.byte	0x08
	.zero		1


	//   ....[65]....
        /*0504*/ 	.word	0x00000a20
        /*0508*/ 	.word	0x000000ff
        /*050c*/ 	.word	0x00000248
        /*0510*/ 	.short	0x0100
        /*0512*/ 	.byte	0x08
	.zero		1


	//   ....[66]....
        /*0514*/ 	.word	0x00000a30
        /*0518*/ 	.word	0x000000ff
        /*051c*/ 	.word	0x00000108
        /*0520*/ 	.short	0x0100
        /*0522*/ 	.byte	0x08
	.zero		1


	//   ....[67]....
        /*0524*/ 	.word	0x00000a40
        /*0528*/ 	.word	0x000000ff
        /*052c*/ 	.word	0x00000250
        /*0530*/ 	.short	0x0100
        /*0532*/ 	.byte	0x08
	.zero		1


	//   ....[68]....
        /*0534*/ 	.word	0x00000a50
        /*0538*/ 	.word	0x000000ff
        /*053c*/ 	.word	0x00000110
        /*0540*/ 	.short	0x0100
        /*0542*/ 	.byte	0x08
	.zero		1


	//   ....[69]....
        /*0544*/ 	.word	0x00000a60
        /*0548*/ 	.word	0x000000ff
        /*054c*/ 	.word	0x00000258
        /*0550*/ 	.short	0x0100
        /*0552*/ 	.byte	0x08
	.zero		1


	//   ....[70]....
        /*0554*/ 	.word	0x00000a70
        /*0558*/ 	.word	0x000000ff
        /*055c*/ 	.word	0x00000118
        /*0560*/ 	.short	0x0100
        /*0562*/ 	.byte	0x08
	.zero		1


	//   ....[71]....
        /*0564*/ 	.word	0x00000a80
        /*0568*/ 	.word	0x000000ff
        /*056c*/ 	.word	0x00000260
        /*0570*/ 	.short	0x0100
        /*0572*/ 	.byte	0x08
	.zero		1


	//   ....[72]....
        /*0574*/ 	.word	0x00000a90
        /*0578*/ 	.word	0x000000ff
        /*057c*/ 	.word	0x00000120
        /*0580*/ 	.short	0x0100
        /*0582*/ 	.byte	0x08
	.zero		1


	//   ....[73]....
        /*0584*/ 	.word	0x00000aa0
        /*0588*/ 	.word	0x000000ff
        /*058c*/ 	.word	0x00000268
        /*0590*/ 	.short	0x0100
        /*0592*/ 	.byte	0x08
	.zero		1


	//   ....[74]....
        /*0594*/ 	.word	0x00000ab0
        /*0598*/ 	.word	0x000000ff
        /*059c*/ 	.word	0x00000128
        /*05a0*/ 	.short	0x0100
        /*05a2*/ 	.byte	0x08
	.zero		1


	//   ....[75]....
        /*05a4*/ 	.word	0x00000ac0
        /*05a8*/ 	.word	0x000000ff
        /*05ac*/ 	.word	0x00000270
        /*05b0*/ 	.short	0x0100
        /*05b2*/ 	.byte	0x08
	.zero		1


	//   ....[76]....
        /*05b4*/ 	.word	0x00000ad0
        /*05b8*/ 	.word	0x000000ff
        /*05bc*/ 	.word	0x00000130
        /*05c0*/ 	.short	0x0100
        /*05c2*/ 	.byte	0x08
	.zero		1


	//   ....[77]....
        /*05c4*/ 	.word	0x00000ae0
        /*05c8*/ 	.word	0x000000ff
        /*05cc*/ 	.word	0x00000278
        /*05d0*/ 	.short	0x0100
        /*05d2*/ 	.byte	0x08
	.zero		1


	//   ....[78]....
        /*05d4*/ 	.word	0x00000af0
        /*05d8*/ 	.word	0x000000ff
        /*05dc*/ 	.word	0x00000138
        /*05e0*/ 	.short	0x0100
        /*05e2*/ 	.byte	0x08
	.zero		1


	//   ....[79]....
        /*05e4*/ 	.word	0x00000b00
        /*05e8*/ 	.word	0x000000ff
        /*05ec*/ 	.word	0x00000280
        /*05f0*/ 	.short	0x0100
        /*05f2*/ 	.byte	0x08
	.zero		1


	//   ....[80]....
        /*05f4*/ 	.word	0x00000b10
        /*05f8*/ 	.word	0x000000ff
        /*05fc*/ 	.word	0x00000140
        /*0600*/ 	.short	0x0100
        /*0602*/ 	.byte	0x08
	.zero		1


	//   ....[81]....
        /*0604*/ 	.word	0x00000b20
        /*0608*/ 	.word	0x000000ff
        /*060c*/ 	.word	0x00000288
        /*0610*/ 	.short	0x0100
        /*0612*/ 	.byte	0x08
	.zero		1


	//   ....[82]....
        /*0614*/ 	.word	0x00000c50
        /*0618*/ 	.word	0x000000ff
        /*061c*/ 	.word	0x00000290
        /*0620*/ 	.short	0x0100
        /*0622*/ 	.byte	0x09
	.zero		1


	//   ....[83]....
        /*0624*/ 	.word	0x00000c60
        /*0628*/ 	.word	0x000000ff
        /*062c*/ 	.word	0x00000298
        /*0630*/ 	.short	0x0100
        /*0632*/ 	.byte	0x09
	.zero		1


	//   ....[84]....
        /*0634*/ 	.word	0x00000d40
        /*0638*/ 	.word	0x000000ff
        /*063c*/ 	.word	0x000002a0
        /*0640*/ 	.short	0x0100
        /*0642*/ 	.byte	0x08
	.zero		1


	//   ....[85]....
        /*0644*/ 	.word	0x00000d50
        /*0648*/ 	.word	0x000000ff
        /*064c*/ 	.word	0x000002a8
        /*0650*/ 	.short	0x0100
        /*0652*/ 	.byte	0x08
	.zero		1


	//   ....[86]....
        /*0654*/ 	.word	0x00000e80
        /*0658*/ 	.word	0x000000ff
        /*065c*/ 	.word	0x000002b0
        /*0660*/ 	.short	0x0100
        /*0662*/ 	.byte	0x08
	.zero		1


	//   ....[87]....
        /*0664*/ 	.word	0x00000e90
        /*0668*/ 	.word	0x000000ff
        /*066c*/ 	.word	0x000002c0
        /*0670*/ 	.short	0x0100
        /*0672*/ 	.byte	0x08
	.zero		1


	//   ....[88]....
        /*0674*/ 	.word	0x00000ea0
        /*0678*/ 	.word	0x000000ff
        /*067c*/ 	.word	0x000002b8
        /*0680*/ 	.short	0x0100
        /*0682*/ 	.byte	0x08
	.zero		1


	//   ....[89]....
        /*0684*/ 	.word	0x00000eb0
        /*0688*/ 	.word	0x000000ff
        /*068c*/ 	.word	0x000002c8
        /*0690*/ 	.short	0x0100
        /*0692*/ 	.byte	0x08
	.zero		1


	//   ....[90]....
        /*0694*/ 	.word	0x00000fd0
        /*0698*/ 	.word	0x000000ff
        /*069c*/ 	.word	0x000002d0
        /*06a0*/ 	.short	0x0100
        /*06a2*/ 	.byte	0x09
	.zero		1


	//   ....[91]....
        /*06a4*/ 	.word	0x00000fe0
        /*06a8*/ 	.word	0x000000ff
        /*06ac*/ 	.word	0x000002f0
        /*06b0*/ 	.short	0x0100
        /*06b2*/ 	.byte	0x09
	.zero		1


	//   ....[92]....
        /*06b4*/ 	.word	0x00000ff0
        /*06b8*/ 	.word	0x000000ff
        /*06bc*/ 	.word	0x000002d8
        /*06c0*/ 	.short	0x0100
        /*06c2*/ 	.byte	0x09
	.zero		1


	//   ....[93]....
        /*06c4*/ 	.word	0x00001000
        /*06c8*/ 	.word	0x000000ff
        /*06cc*/ 	.word	0x000002f8
        /*06d0*/ 	.short	0x0100
        /*06d2*/ 	.byte	0x09
	.zero		1


	//   ....[94]....
        /*06d4*/ 	.word	0x00001010
        /*06d8*/ 	.word	0x000000ff
        /*06dc*/ 	.word	0x000002e0
        /*06e0*/ 	.short	0x0100
        /*06e2*/ 	.byte	0x09
	.zero		1


	//   ....[95]....
        /*06e4*/ 	.word	0x00001020
        /*06e8*/ 	.word	0x000000ff
        /*06ec*/ 	.word	0x00000300
        /*06f0*/ 	.short	0x0100
        /*06f2*/ 	.byte	0x09
	.zero		1


	//   ....[96]....
        /*06f4*/ 	.word	0x00001030
        /*06f8*/ 	.word	0x000000ff
        /*06fc*/ 	.word	0x000002e8
        /*0700*/ 	.short	0x0100
        /*0702*/ 	.byte	0x09
	.zero		1


	//   ....[97]....
        /*0704*/ 	.word	0x00001040
        /*0708*/ 	.word	0x000000ff
        /*070c*/ 	.word	0x00000308
        /*0710*/ 	.short	0x0100
        /*0712*/ 	.byte	0x09
	.zero		1


	//   ....[98]....
        /*0714*/ 	.word	0x00001130
        /*0718*/ 	.word	0x000000ff
        /*071c*/ 	.word	0x00000310
        /*0720*/ 	.short	0x0100
        /*0722*/ 	.byte	0x08
	.zero		1


	//   ....[99]....
        /*0724*/ 	.word	0x00001140
        /*0728*/ 	.word	0x000000ff
        /*072c*/ 	.word	0x00000320
        /*0730*/ 	.short	0x0100
        /*0732*/ 	.byte	0x08
	.zero		1


	//   ....[100]....
        /*0734*/ 	.word	0x00001150
        /*0738*/ 	.word	0x000000ff
        /*073c*/ 	.word	0x00000318
        /*0740*/ 	.short	0x0100
        /*0742*/ 	.byte	0x08
	.zero		1


	//   ....[101]....
        /*0744*/ 	.word	0x00001160
        /*0748*/ 	.word	0x000000ff
        /*074c*/ 	.word	0x00000328
        /*0750*/ 	.short	0x0100
        /*0752*/ 	.byte	0x08
	.zero		1


	//   ....[102]....
        /*0754*/ 	.word	0x00001250
        /*0758*/ 	.word	0x000000ff
        /*075c*/ 	.word	0x00000330
        /*0760*/ 	.short	0x0100
        /*0762*/ 	.byte	0x06
	.zero		1


	//   ....[103]....
        /*0764*/ 	.word	0x00001c60
        /*0768*/ 	.word	0x00000003
        /*076c*/ 	.word	0x00000320
        /*0770*/ 	.short	0x010a
        /*0772*/ 	.byte	0xff
	.zero		1


	//   ....[104]....
        /*0774*/ 	.word	0x00001c90
        /*0778*/ 	.word	0x00000003
        /*077c*/ 	.word	0x00000310
        /*0780*/ 	.short	0x0101
        /*0782*/ 	.byte	0xff
	.zero		1


	//   ....[105]....
        /*0784*/ 	.word	0x00001d90
        /*0788*/ 	.word	0x000000ff
        /*078c*/ 	.word	0x00000148
        /*0790*/ 	.short	0x010a
        /*0792*/ 	.byte	0x08
	.zero		1


	//   ....[106]....
        /*0794*/ 	.word	0x00001e60
        /*0798*/ 	.word	0x000000ff
        /*079c*/ 	.word	0x00000148
        /*07a0*/ 	.short	0x010a
        /*07a2*/ 	.byte	0x21
	.zero		1


	//   ....[107]....
        /*07a4*/ 	.word	0x00002010
        /*07a8*/ 	.word	0x000000ff
        /*07ac*/ 	.word	0x00000148
        /*07b0*/ 	.short	0x010a
        /*07b2*/ 	.byte	0x08
	.zero		1


	//   ....[108]....
        /*07b4*/ 	.word	0x00002110
        /*07b8*/ 	.word	0x000000ff
        /*07bc*/ 	.word	0x000002a8
        /*07c0*/ 	.short	0x0101
        /*07c2*/ 	.byte	0x04
	.zero		1


	//   ....[109]....
        /*07c4*/ 	.word	0x00002130
        /*07c8*/ 	.word	0x000000ff
        /*07cc*/ 	.word	0x00000148
        /*07d0*/ 	.short	0x010a
        /*07d2*/ 	.byte	0x08
	.zero		1


	//   ....[110]....
        /*07d4*/ 	.word	0x000021b0
        /*07d8*/ 	.word	0x000000ff
        /*07dc*/ 	.word	0x00000148
        /*07e0*/ 	.short	0x010a
        /*07e2*/ 	.byte	0x11
	.zero		1


	//   ....[111]....
        /*07e4*/ 	.word	0x00002340
        /*07e8*/ 	.word	0x000000ff
        /*07ec*/ 	.word	0x00000148
        /*07f0*/ 	.short	0x010a
        /*07f2*/ 	.byte	0x08
	.zero		1


	//   ....[112]....
        /*07f4*/ 	.word	0x00002490
        /*07f8*/ 	.word	0x00000002
        /*07fc*/ 	.word	0x000002b0
        /*0800*/ 	.short	0x010a
        /*0802*/ 	.byte	0xff
	.zero		1


	//   ....[113]....
        /*0804*/ 	.word	0x00002550
        /*0808*/ 	.word	0x00000002
        /*080c*/ 	.word	0x00000000
        /*0810*/ 	.short	0x0101
        /*0812*/ 	.byte	0xff
	.zero		1


	//   ....[114]....
        /*0814*/ 	.word	0x00002ab0
        /*0818*/ 	.word	0x000000ff
        /*081c*/ 	.word	0x00000000
        /*0820*/ 	.short	0x010a
        /*0822*/ 	.byte	0x05
	.zero		1


	//   ....[115]....
        /*0824*/ 	.word	0x00002b40
        /*0828*/ 	.word	0x000000ff
        /*082c*/ 	.word	0x00000000
        /*0830*/ 	.short	0x010a
        /*0832*/ 	.byte	0x05
	.zero		1


	//   ....[116]....
        /*0834*/ 	.word	0x00002bd0
        /*0838*/ 	.word	0x000000ff
        /*083c*/ 	.word	0x00000000
        /*0840*/ 	.short	0x010a
        /*0842*/ 	.byte	0x05
	.zero		1


	//   ....[117]....
        /*0844*/ 	.word	0x00002c60
        /*0848*/ 	.word	0x000000ff
        /*084c*/ 	.word	0x00000000
        /*0850*/ 	.short	0x010a
        /*0852*/ 	.byte	0x05
	.zero		1


	//   ....[118]....
        /*0854*/ 	.word	0x00002cf0
        /*0858*/ 	.word	0x000000ff
        /*085c*/ 	.word	0x00000000
        /*0860*/ 	.short	0x010a
        /*0862*/ 	.byte	0x05
	.zero		1


	//   ....[119]....
        /*0864*/ 	.word	0x00002d80
        /*0868*/ 	.word	0x000000ff
        /*086c*/ 	.word	0x00000000
        /*0870*/ 	.short	0x010a
        /*0872*/ 	.byte	0x05
	.zero		1


	//   ....[120]....
        /*0874*/ 	.word	0x00002e10
        /*0878*/ 	.word	0x000000ff
        /*087c*/ 	.word	0x00000000
        /*0880*/ 	.short	0x010a
        /*0882*/ 	.byte	0x05
	.zero		1


	//   ....[121]....
        /*0884*/ 	.word	0x00002ea0
        /*0888*/ 	.word	0x000000ff
        /*088c*/ 	.word	0x00000000
        /*0890*/ 	.short	0x010a
        /*0892*/ 	.byte	0x05
	.zero		1


	//   ....[122]....
        /*0894*/ 	.word	0x00002f30
        /*0898*/ 	.word	0x000000ff
        /*089c*/ 	.word	0x00000000
        /*08a0*/ 	.short	0x010a
        /*08a2*/ 	.byte	0x05
	.zero		1


	//   ....[123]....
        /*08a4*/ 	.word	0x00002fc0
        /*08a8*/ 	.word	0x000000ff
        /*08ac*/ 	.word	0x00000000
        /*08b0*/ 	.short	0x010a
        /*08b2*/ 	.byte	0x05
	.zero		1


	//   ....[124]....
        /*08b4*/ 	.word	0x00003050
        /*08b8*/ 	.word	0x000000ff
        /*08bc*/ 	.word	0x00000000
        /*08c0*/ 	.short	0x010a
        /*08c2*/ 	.byte	0x05
	.zero		1


	//   ....[125]....
        /*08c4*/ 	.word	0x000030e0
        /*08c8*/ 	.word	0x000000ff
        /*08cc*/ 	.word	0x00000000
        /*08d0*/ 	.short	0x010a
        /*08d2*/ 	.byte	0x05
	.zero		1


	//   ....[126]....
        /*08d4*/ 	.word	0x00003170
        /*08d8*/ 	.word	0x000000ff
        /*08dc*/ 	.word	0x00000000
        /*08e0*/ 	.short	0x010a
        /*08e2*/ 	.byte	0x05
	.zero		1


	//   ....[127]....
        /*08e4*/ 	.word	0x00003200
        /*08e8*/ 	.word	0x000000ff
        /*08ec*/ 	.word	0x00000000
        /*08f0*/ 	.short	0x010a
        /*08f2*/ 	.byte	0x05
	.zero		1


	//   ....[128]....
        /*08f4*/ 	.word	0x00003290
        /*08f8*/ 	.word	0x000000ff
        /*08fc*/ 	.word	0x00000000
        /*0900*/ 	.short	0x010a
        /*0902*/ 	.byte	0x05
	.zero		1


	//   ....[129]....
        /*0904*/ 	.word	0x00003320
        /*0908*/ 	.word	0x000000ff
        /*090c*/ 	.word	0x00000000
        /*0910*/ 	.short	0x010a
        /*0912*/ 	.byte	0x05
	.zero		1


	//   ....[130]....
        /*0914*/ 	.word	0x000033b0
        /*0918*/ 	.word	0x000000ff
        /*091c*/ 	.word	0x00000000
        /*0920*/ 	.short	0x010a
        /*0922*/ 	.byte	0x05
	.zero		1


	//   ....[131]....
        /*0924*/ 	.word	0x00003440
        /*0928*/ 	.word	0x000000ff
        /*092c*/ 	.word	0x00000000
        /*0930*/ 	.short	0x010a
        /*0932*/ 	.byte	0x05
	.zero		1


	//   ....[132]....
        /*0934*/ 	.word	0x000034d0
        /*0938*/ 	.word	0x000000ff
        /*093c*/ 	.word	0x00000000
        /*0940*/ 	.short	0x010a
        /*0942*/ 	.byte	0x05
	.zero		1


	//   ....[133]....
        /*0944*/ 	.word	0x00003560
        /*0948*/ 	.word	0x000000ff
        /*094c*/ 	.word	0x00000000
        /*0950*/ 	.short	0x010a
        /*0952*/ 	.byte	0x05
	.zero		1


	//   ....[134]....
        /*0954*/ 	.word	0x000035f0
        /*0958*/ 	.word	0x000000ff
        /*095c*/ 	.word	0x00000000
        /*0960*/ 	.short	0x010a
        /*0962*/ 	.byte	0x05
	.zero		1


	//   ....[135]....
        /*0964*/ 	.word	0x00003680
        /*0968*/ 	.word	0x000000ff
        /*096c*/ 	.word	0x00000000
        /*0970*/ 	.short	0x010a
        /*0972*/ 	.byte	0x05
	.zero		1


	//   ....[136]....
        /*0974*/ 	.word	0x00003710
        /*0978*/ 	.word	0x000000ff
        /*097c*/ 	.word	0x00000000
        /*0980*/ 	.short	0x010a
        /*0982*/ 	.byte	0x05
	.zero		1


	//   ....[137]....
        /*0984*/ 	.word	0x000037a0
        /*0988*/ 	.word	0x000000ff
        /*098c*/ 	.word	0x00000000
        /*0990*/ 	.short	0x010a
        /*0992*/ 	.byte	0x05
	.zero		1


	//   ....[138]....
        /*0994*/ 	.word	0x00003830
        /*0998*/ 	.word	0x000000ff
        /*099c*/ 	.word	0x00000000
        /*09a0*/ 	.short	0x010a
        /*09a2*/ 	.byte	0x05
	.zero		1


	//   ....[139]....
        /*09a4*/ 	.word	0x000038c0
        /*09a8*/ 	.word	0x000000ff
        /*09ac*/ 	.word	0x00000000
        /*09b0*/ 	.short	0x010a
        /*09b2*/ 	.byte	0x05
	.zero		1


	//   ....[140]....
        /*09b4*/ 	.word	0x00003950
        /*09b8*/ 	.word	0x000000ff
        /*09bc*/ 	.word	0x00000000
        /*09c0*/ 	.short	0x010a
        /*09c2*/ 	.byte	0x05
	.zero		1


	//   ....[141]....
        /*09c4*/ 	.word	0x000039e0
        /*09c8*/ 	.word	0x000000ff
        /*09cc*/ 	.word	0x00000000
        /*09d0*/ 	.short	0x010a
        /*09d2*/ 	.byte	0x05
	.zero		1


	//   ....[142]....
        /*09d4*/ 	.word	0x00003a70
        /*09d8*/ 	.word	0x000000ff
        /*09dc*/ 	.word	0x00000000
        /*09e0*/ 	.short	0x010a
        /*09e2*/ 	.byte	0x05
	.zero		1


	//   ....[143]....
        /*09e4*/ 	.word	0x00003b00
        /*09e8*/ 	.word	0x000000ff
        /*09ec*/ 	.word	0x00000000
        /*09f0*/ 	.short	0x010a
        /*09f2*/ 	.byte	0x05
	.zero		1


	//   ....[144]....
        /*09f4*/ 	.word	0x00003b90
        /*09f8*/ 	.word	0x000000ff
        /*09fc*/ 	.word	0x00000000
        /*0a00*/ 	.short	0x010a
        /*0a02*/ 	.byte	0x05
	.zero		1


	//   ....[145]....
        /*0a04*/ 	.word	0x00003c20
        /*0a08*/ 	.word	0x000000ff
        /*0a0c*/ 	.word	0x00000000
        /*0a10*/ 	.short	0x010a
        /*0a12*/ 	.byte	0x05
	.zero		1


	//   ....[146]....
        /*0a14*/ 	.word	0x00003cb0
        /*0a18*/ 	.word	0x000000ff
        /*0a1c*/ 	.word	0x00000000
        /*0a20*/ 	.short	0x010a
        /*0a22*/ 	.byte	0x05
	.zero		1


	//   ....[147]....
        /*0a24*/ 	.word	0x00003d40
        /*0a28*/ 	.word	0x000000ff
        /*0a2c*/ 	.word	0x00000000
        /*0a30*/ 	.short	0x010a
        /*0a32*/ 	.byte	0x05
	.zero		1


	//   ....[148]....
        /*0a34*/ 	.word	0x00003dd0
        /*0a38*/ 	.word	0x000000ff
        /*0a3c*/ 	.word	0x00000000
        /*0a40*/ 	.short	0x010a
        /*0a42*/ 	.byte	0x05
	.zero		1


	//   ....[149]....
        /*0a44*/ 	.word	0x00003e60
        /*0a48*/ 	.word	0x000000ff
        /*0a4c*/ 	.word	0x00000000
        /*0a50*/ 	.short	0x010a
        /*0a52*/ 	.byte	0x05
	.zero		1


	//   ....[150]....
        /*0a54*/ 	.word	0x00003ef0
        /*0a58*/ 	.word	0x000000ff
        /*0a5c*/ 	.word	0x00000000
        /*0a60*/ 	.short	0x010a
        /*0a62*/ 	.byte	0x05
	.zero		1


	//   ....[151]....
        /*0a64*/ 	.word	0x00003f80
        /*0a68*/ 	.word	0x000000ff
        /*0a6c*/ 	.word	0x00000000
        /*0a70*/ 	.short	0x010a
        /*0a72*/ 	.byte	0x05
	.zero		1


	//   ....[152]....
        /*0a74*/ 	.word	0x00004010
        /*0a78*/ 	.word	0x000000ff
        /*0a7c*/ 	.word	0x00000000
        /*0a80*/ 	.short	0x010a
        /*0a82*/ 	.byte	0x05
	.zero		1


	//   ....[153]....
        /*0a84*/ 	.word	0x000040a0
        /*0a88*/ 	.word	0x000000ff
        /*0a8c*/ 	.word	0x00000000
        /*0a90*/ 	.short	0x010a
        /*0a92*/ 	.byte	0x05
	.zero		1


	//   ....[154]....
        /*0a94*/ 	.word	0x00004140
        /*0a98*/ 	.word	0x00000000
        /*0a9c*/ 	.word	0x00000000
        /*0aa0*/ 	.short	0x010a
        /*0aa2*/ 	.byte	0xff
	.zero		1


	//   ....[155]....
        /*0aa4*/ 	.word	0x00004270
        /*0aa8*/ 	.word	0x00000000
        /*0aac*/ 	.word	0x00000310
        /*0ab0*/ 	.short	0x010a
        /*0ab2*/ 	.byte	0xff
	.zero		1


	//   ....[156]....
        /*0ab4*/ 	.word	0x000042e0
        /*0ab8*/ 	.word	0x00000004
        /*0abc*/ 	.word	0x00000000
        /*0ac0*/ 	.short	0x0101
        /*0ac2*/ 	.byte	0xff
	.zero		1


	//   ....[157]....
        /*0ac4*/ 	.word	0x00004300
        /*0ac8*/ 	.word	0x000000ff
        /*0acc*/ 	.word	0x000002c0
        /*0ad0*/ 	.short	0x010a
        /*0ad2*/ 	.byte	0x05
	.zero		1


	//   ....[158]....
        /*0ad4*/ 	.word	0x00004420
        /*0ad8*/ 	.word	0x00000000
        /*0adc*/ 	.word	0x000002b0
        /*0ae0*/ 	.short	0x010a
        /*0ae2*/ 	.byte	0xff
	.zero		1


	//   ....[159]....
        /*0ae4*/ 	.word	0x00004520
        /*0ae8*/ 	.word	0x00000000
        /*0aec*/ 	.word	0x00000000
        /*0af0*/ 	.short	0x0101
        /*0af2*/ 	.byte	0xff
	.zero		1


	//   ....[160]....
        /*0af4*/ 	.word	0x000045b0
        /*0af8*/ 	.word	0x000000ff
        /*0afc*/ 	.word	0x000002c0
        /*0b00*/ 	.short	0x0106
        /*0b02*/ 	.byte	0x05
	.zero		1


	//   ....[161]....
        /*0b04*/ 	.word	0x000045d0
        /*0b08*/ 	.word	0x000000ff
        /*0b0c*/ 	.word	0x000002c0
        /*0b10*/ 	.short	0x010a
        /*0b12*/ 	.byte	0x05
	.zero		1


	//   ....[162]....
        /*0b14*/ 	.word	0x00004660
        /*0b18*/ 	.word	0x000000ff
        /*0b1c*/ 	.word	0x000002c0
        /*0b20*/ 	.short	0x0106
        /*0b22*/ 	.byte	0x04
	.zero		1


	//   ....[163]....
        /*0b24*/ 	.word	0x000046a0
        /*0b28*/ 	.word	0x00000000
        /*0b2c*/ 	.word	0x000002c0
        /*0b30*/ 	.short	0x010a
        /*0b32*/ 	.byte	0xff
	.zero		1


	//   ....[164]....
        /*0b34*/ 	.word	0x000048e0
        /*0b38*/ 	.word	0x000000ff
        /*0b3c*/ 	.word	0x00000008
        /*0b40*/ 	.short	0x010a
        /*0b42*/ 	.byte	0x06
	.zero		1


	//   ....[165]....
        /*0b44*/ 	.word	0x00004900
        /*0b48*/ 	.word	0x000000ff
        /*0b4c*/ 	.word	0x00000008
        /*0b50*/ 	.short	0x010a
        /*0b52*/ 	.byte	0x06
	.zero		1


	//   ....[166]....
        /*0b54*/ 	.word	0x00004a90
        /*0b58*/ 	.word	0x000000ff
        /*0b5c*/ 	.word	0x00000008
        /*0b60*/ 	.short	0x010a
        /*0b62*/ 	.byte	0x06
	.zero		1


	//   ....[167]....
        /*0b64*/ 	.word	0x00004ab0
        /*0b68*/ 	.word	0x000000ff
        /*0b6c*/ 	.word	0x00000008
        /*0b70*/ 	.short	0x010a
        /*0b72*/ 	.byte	0x06
	.zero		1


	//   ....[168]....
        /*0b74*/ 	.word	0x00004b70
        /*0b78*/ 	.word	0x000000ff
        /*0b7c*/ 	.word	0x00000000
        /*0b80*/ 	.short	0x0101
        /*0b82*/ 	.byte	0x07
	.zero		1


	//   ....[169]....
        /*0b84*/ 	.word	0x00004e50
        /*0b88*/ 	.word	0x00000000
        /*0b8c*/ 	.word	0x000002b0
        /*0b90*/ 	.short	0x010a
        /*0b92*/ 	.byte	0xff
	.zero		1


	//   ....[170]....
        /*0b94*/ 	.word	0x00004f10
        /*0b98*/ 	.word	0x00000000
        /*0b9c*/ 	.word	0x00000000
        /*0ba0*/ 	.short	0x0101
        /*0ba2*/ 	.byte	0xff
	.zero		1


	//   ....[171]....
        /*0ba4*/ 	.word	0x00004fc0
        /*0ba8*/ 	.word	0x000000ff
        /*0bac*/ 	.word	0x00000000
        /*0bb0*/ 	.short	0x010a
        /*0bb2*/ 	.byte	0x06
	.zero		1


	//   ....[172]....
        /*0bb4*/ 	.word	0x00004fd0
        /*0bb8*/ 	.word	0x000000ff
        /*0bbc*/ 	.word	0x000002f0
        /*0bc0*/ 	.short	0x010a
        /*0bc2*/ 	.byte	0x0b
	.zero		1


	//   ....[173]....
        /*0bc4*/ 	.word	0x00005090
        /*0bc8*/ 	.word	0x000000ff
        /*0bcc*/ 	.word	0x00000000
        /*0bd0*/ 	.short	0x010a
        /*0bd2*/ 	.byte	0x09
	.zero		1


	//   ....[174]....
        /*0bd4*/ 	.word	0x000051d0
        /*0bd8*/ 	.word	0x000000ff
        /*0bdc*/ 	.word	0x00000000
        /*0be0*/ 	.short	0x010a
        /*0be2*/ 	.byte	0x06
	.zero		1


	//   ....[175]....
        /*0be4*/ 	.word	0x000053d0
        /*0be8*/ 	.word	0x000000ff
        /*0bec*/ 	.word	0x00000000
        /*0bf0*/ 	.short	0x010a
        /*0bf2*/ 	.byte	0x07
	.zero		1


	//   ....[176]....
        /*0bf4*/ 	.word	0x00005460
        /*0bf8*/ 	.word	0x000000ff
        /*0bfc*/ 	.word	0x00000000
        /*0c00*/ 	.short	0x010a
        /*0c02*/ 	.byte	0x07
	.zero		1


	//   ....[177]....
        /*0c04*/ 	.word	0x000054f0
        /*0c08*/ 	.word	0x000000ff
        /*0c0c*/ 	.word	0x00000000
        /*0c10*/ 	.short	0x010a
        /*0c12*/ 	.byte	0x07
	.zero		1


	//   ....[178]....
        /*0c14*/ 	.word	0x00005590
        /*0c18*/ 	.word	0x00000000
        /*0c1c*/ 	.word	0x00000000
        /*0c20*/ 	.short	0x010a
        /*0c22*/ 	.byte	0xff
	.zero		1


	//   ....[179]....
        /*0c24*/ 	.word	0x000055d0
        /*0c28*/ 	.word	0x00000000
        /*0c2c*/ 	.word	0x00000000
        /*0c30*/ 	.short	0x010a
        /*0c32*/ 	.byte	0xff
	.zero		1


	//   ....[180]....
        /*0c34*/ 	.word	0x00005640
        /*0c38*/ 	.word	0x000000ff
        /*0c3c*/ 	.word	0x00000000
        /*0c40*/ 	.short	0x0101
        /*0c42*/ 	.byte	0x05
	.zero		1


	//   ....[181]....
        /*0c44*/ 	.word	0x00005680
        /*0c48*/ 	.word	0x000000ff
        /*0c4c*/ 	.word	0x00000330
        /*0c50*/ 	.short	0x010a
        /*0c52*/ 	.byte	0x08
	.zero		1


	//   ....[182]....
        /*0c54*/ 	.word	0x000056d0
        /*0c58*/ 	.word	0x000000ff
        /*0c5c*/ 	.word	0x00000000
        /*0c60*/ 	.short	0x0101
        /*0c62*/ 	.byte	0x05
	.zero		1


	//   ....[183]....
        /*0c64*/ 	.word	0x00005ae0
        /*0c68*/ 	.word	0x00000000
        /*0c6c*/ 	.word	0x000002b0
        /*0c70*/ 	.short	0x010a
        /*0c72*/ 	.byte	0xff
	.zero		1


	//   ....[184]....
        /*0c74*/ 	.word	0x00005bd0
        /*0c78*/ 	.word	0x00000000
        /*0c7c*/ 	.word	0x00000000
        /*0c80*/ 	.short	0x0101
        /*0c82*/ 	.byte	0xff
	.zero		1


	//   ....[185]....
        /*0c84*/ 	.word	0x00005ef0
        /*0c88*/ 	.word	0x000000ff
        /*0c8c*/ 	.word	0x000002a8
        /*0c90*/ 	.short	0x010a
        /*0c92*/ 	.byte	0x06
	.zero		1


	//   ....[186]....
        /*0c94*/ 	.word	0x00006070
        /*0c98*/ 	.word	0x000000ff
        /*0c9c*/ 	.word	0x00000298
        /*0ca0*/ 	.short	0x010a
        /*0ca2*/ 	.byte	0x06
	.zero		1


	//   ....[187]....
        /*0ca4*/ 	.word	0x000063a0
        /*0ca8*/ 	.word	0x000000ff
        /*0cac*/ 	.word	0x00000290
        /*0cb0*/ 	.short	0x010b
        /*0cb2*/ 	.byte	0x06
	.zero		1


	//   ....[188]....
        /*0cb4*/ 	.word	0x000063c0
        /*0cb8*/ 	.word	0x000000ff
        /*0cbc*/ 	.word	0x00000000
        /*0cc0*/ 	.short	0x0101
        /*0cc2*/ 	.byte	0x25
	.zero		1


	//   ....[189]....
        /*0cc4*/ 	.word	0x00006400
        /*0cc8*/ 	.word	0x00000000
        /*0ccc*/ 	.word	0x00000298
        /*0cd0*/ 	.short	0x010a
        /*0cd2*/ 	.byte	0xff
	.zero		1


	//   ....[190]....
        /*0cd4*/ 	.word	0x00006770
        /*0cd8*/ 	.word	0x00000000
        /*0cdc*/ 	.word	0x000002b0
        /*0ce0*/ 	.short	0x010a
        /*0ce2*/ 	.byte	0xff
	.zero		1


	//   ....[191]....
        /*0ce4*/ 	.word	0x00006880
        /*0ce8*/ 	.word	0x00000000
        /*0cec*/ 	.word	0x00000000
        /*0cf0*/ 	.short	0x0101
        /*0cf2*/ 	.byte	0xff
	.zero		1


	//   ....[192]....
        /*0cf4*/ 	.word	0x00007220
        /*0cf8*/ 	.word	0x000000ff
        /*0cfc*/ 	.word	0x00000290
        /*0d00*/ 	.short	0x010a
        /*0d02*/ 	.byte	0x2b
	.zero		1


	//   ....[193]....
        /*0d04*/ 	.word	0x00007230
        /*0d08*/ 	.word	0x000000bb
        /*0d0c*/ 	.word	0x000002d0
        /*0d10*/ 	.short	0x010a
        /*0d12*/ 	.byte	0xff
	.zero		1


	//   ....[194]....
        /*0d14*/ 	.word	0x000073c0
        /*0d18*/ 	.word	0x000000ff
        /*0d1c*/ 	.word	0x00000290
        /*0d20*/ 	.short	0x010a
        /*0d22*/ 	.byte	0x2b
	.zero		1


	//   ....[195]....
        /*0d24*/ 	.word	0x000074c0
        /*0d28*/ 	.word	0x000000ff
        /*0d2c*/ 	.word	0x00000000
        /*0d30*/ 	.short	0x0101
        /*0d32*/ 	.byte	0x04
	.zero		1


	//   ....[196]....
        /*0d34*/ 	.word	0x00007520
        /*0d38*/ 	.word	0x000000bb
        /*0d3c*/ 	.word	0x000002d0
        /*0d40*/ 	.short	0x010a
        /*0d42*/ 	.byte	0xff
	.zero		1


	//   ....[197]....
        /*0d44*/ 	.word	0x000077c0
        /*0d48*/ 	.word	0x000000bb
        /*0d4c*/ 	.word	0x00000000
        /*0d50*/ 	.short	0x0101
        /*0d52*/ 	.byte	0xff
	.zero		1


	//   ....[198]....
        /*0d54*/ 	.word	0x00008a70
        /*0d58*/ 	.word	0x00000003
        /*0d5c*/ 	.word	0x00000320
        /*0d60*/ 	.short	0x010a
        /*0d62*/ 	.byte	0xff
	.zero		1


	//   ....[199]....
        /*0d64*/ 	.word	0x00008ad0
        /*0d68*/ 	.word	0x00000002
        /*0d6c*/ 	.word	0x00000148
        /*0d70*/ 	.short	0x010a
        /*0d72*/ 	.byte	0xff
	.zero		1


	//   ....[200]....
        /*0d74*/ 	.word	0x00008b30
        /*0d78*/ 	.word	0x00000002
        /*0d7c*/ 	.word	0x00000148
        /*0d80*/ 	.short	0x010a
        /*0d82*/ 	.byte	0xff
	.zero		1


	//   ....[201]....
        /*0d84*/ 	.word	0x00008b80
        /*0d88*/ 	.word	0x00000002
        /*0d8c*/ 	.word	0x000002b0
        /*0d90*/ 	.short	0x010a
        /*0d92*/ 	.byte	0xff
	.zero		1


	//   ....[202]....
        /*0d94*/ 	.word	0x00008be0
        /*0d98*/ 	.word	0x00000000
        /*0d9c*/ 	.word	0x00000000
        /*0da0*/ 	.short	0x010a
        /*0da2*/ 	.byte	0xff
	.zero		1


	//   ....[203]....
        /*0da4*/ 	.word	0x00008c40
        /*0da8*/ 	.word	0x00000000
        /*0dac*/ 	.word	0x00000000
        /*0db0*/ 	.short	0x010a
        /*0db2*/ 	.byte	0xff
	.zero		1


	//   ....[204]....
        /*0db4*/ 	.word	0x00008ca0
        /*0db8*/ 	.word	0x00000000
        /*0dbc*/ 	.word	0x00000000
        /*0dc0*/ 	.short	0x010a
        /*0dc2*/ 	.byte	0xff
	.zero		1


	//   ....[205]....
        /*0dc4*/ 	.word	0x00008d00
        /*0dc8*/ 	.word	0x00000000
        /*0dcc*/ 	.word	0x00000000
        /*0dd0*/ 	.short	0x010a
        /*0dd2*/ 	.byte	0xff
	.zero		1


	//   ....[206]....
        /*0dd4*/ 	.word	0x00008d60
        /*0dd8*/ 	.word	0x00000000
        /*0ddc*/ 	.word	0x00000000
        /*0de0*/ 	.short	0x010a
        /*0de2*/ 	.byte	0xff
	.zero		1


	//   ....[207]....
        /*0de4*/ 	.word	0x00008dc0
        /*0de8*/ 	.word	0x00000000
        /*0dec*/ 	.word	0x00000000
        /*0df0*/ 	.short	0x010a
        /*0df2*/ 	.byte	0xff
	.zero		1


	//   ....[208]....
        /*0df4*/ 	.word	0x00008e20
        /*0df8*/ 	.word	0x00000000
        /*0dfc*/ 	.word	0x00000000
        /*0e00*/ 	.short	0x010a
        /*0e02*/ 	.byte	0xff
	.zero		1


	//   ....[209]....
        /*0e04*/ 	.word	0x00008e80
        /*0e08*/ 	.word	0x00000000
        /*0e0c*/ 	.word	0x00000000
        /*0e10*/ 	.short	0x010a
        /*0e12*/ 	.byte	0xff
	.zero		1


	//   ....[210]....
        /*0e14*/ 	.word	0x00008ee0
        /*0e18*/ 	.word	0x00000000
        /*0e1c*/ 	.word	0x00000000
        /*0e20*/ 	.short	0x010a
        /*0e22*/ 	.byte	0xff
	.zero		1


	//   ....[211]....
        /*0e24*/ 	.word	0x00008f40
        /*0e28*/ 	.word	0x00000000
        /*0e2c*/ 	.word	0x00000000
        /*0e30*/ 	.short	0x010a
        /*0e32*/ 	.byte	0xff
	.zero		1


	//   ....[212]....
        /*0e34*/ 	.word	0x00008fa0
        /*0e38*/ 	.word	0x00000000
        /*0e3c*/ 	.word	0x00000000
        /*0e40*/ 	.short	0x010a
        /*0e42*/ 	.byte	0xff
	.zero		1


	//   ....[213]....
        /*0e44*/ 	.word	0x00009000
        /*0e48*/ 	.word	0x00000000
        /*0e4c*/ 	.word	0x00000000
        /*0e50*/ 	.short	0x010a
        /*0e52*/ 	.byte	0xff
	.zero		1


	//   ....[214]....
        /*0e54*/ 	.word	0x00009060
        /*0e58*/ 	.word	0x00000000
        /*0e5c*/ 	.word	0x00000000
        /*0e60*/ 	.short	0x010a
        /*0e62*/ 	.byte	0xff
	.zero		1


	//   ....[215]....
        /*0e64*/ 	.word	0x000090c0
        /*0e68*/ 	.word	0x00000000
        /*0e6c*/ 	.word	0x00000000
        /*0e70*/ 	.short	0x010a
        /*0e72*/ 	.byte	0xff
	.zero		1


	//   ....[216]....
        /*0e74*/ 	.word	0x00009120
        /*0e78*/ 	.word	0x00000000
        /*0e7c*/ 	.word	0x00000000
        /*0e80*/ 	.short	0x010a
        /*0e82*/ 	.byte	0xff
	.zero		1


	//   ....[217]....
        /*0e84*/ 	.word	0x00009180
        /*0e88*/ 	.word	0x00000000
        /*0e8c*/ 	.word	0x00000000
        /*0e90*/ 	.short	0x010a
        /*0e92*/ 	.byte	0xff
	.zero		1


	//   ....[218]....
        /*0e94*/ 	.word	0x000091e0
        /*0e98*/ 	.word	0x00000000
        /*0e9c*/ 	.word	0x00000000
        /*0ea0*/ 	.short	0x010a
        /*0ea2*/ 	.byte	0xff
	.zero		1


	//   ....[219]....
        /*0ea4*/ 	.word	0x00009240
        /*0ea8*/ 	.word	0x00000000
        /*0eac*/ 	.word	0x00000000
        /*0eb0*/ 	.short	0x010a
        /*0eb2*/ 	.byte	0xff
	.zero		1


	//   ....[220]....
        /*0eb4*/ 	.word	0x000092a0
        /*0eb8*/ 	.word	0x00000000
        /*0ebc*/ 	.word	0x00000000
        /*0ec0*/ 	.short	0x010a
        /*0ec2*/ 	.byte	0xff
	.zero		1


	//   ....[221]....
        /*0ec4*/ 	.word	0x00009300
        /*0ec8*/ 	.word	0x00000000
        /*0ecc*/ 	.word	0x00000000
        /*0ed0*/ 	.short	0x010a
        /*0ed2*/ 	.byte	0xff
	.zero		1


	//   ....[222]....
        /*0ed4*/ 	.word	0x00009360
        /*0ed8*/ 	.word	0x00000000
        /*0edc*/ 	.word	0x00000000
        /*0ee0*/ 	.short	0x010a
        /*0ee2*/ 	.byte	0xff
	.zero		1


	//   ....[223]....
        /*0ee4*/ 	.word	0x000093c0
        /*0ee8*/ 	.word	0x00000000
        /*0eec*/ 	.word	0x00000000
        /*0ef0*/ 	.short	0x010a
        /*0ef2*/ 	.byte	0xff
	.zero		1


	//   ....[224]....
        /*0ef4*/ 	.word	0x00009420
        /*0ef8*/ 	.word	0x00000000
        /*0efc*/ 	.word	0x00000000
        /*0f00*/ 	.short	0x010a
        /*0f02*/ 	.byte	0xff
	.zero		1


	//   ....[225]....
        /*0f04*/ 	.word	0x00009480
        /*0f08*/ 	.word	0x00000000
        /*0f0c*/ 	.word	0x00000000
        /*0f10*/ 	.short	0x010a
        /*0f12*/ 	.byte	0xff
	.zero		1


	//   ....[226]....
        /*0f14*/ 	.word	0x000094e0
        /*0f18*/ 	.word	0x00000000
        /*0f1c*/ 	.word	0x00000000
        /*0f20*/ 	.short	0x010a
        /*0f22*/ 	.byte	0xff
	.zero		1


	//   ....[227]....
        /*0f24*/ 	.word	0x00009540
        /*0f28*/ 	.word	0x00000000
        /*0f2c*/ 	.word	0x00000000
        /*0f30*/ 	.short	0x010a
        /*0f32*/ 	.byte	0xff
	.zero		1


	//   ....[228]....
        /*0f34*/ 	.word	0x000095a0
        /*0f38*/ 	.word	0x00000000
        /*0f3c*/ 	.word	0x00000000
        /*0f40*/ 	.short	0x010a
        /*0f42*/ 	.byte	0xff
	.zero		1


	//   ....[229]....
        /*0f44*/ 	.word	0x00009600
        /*0f48*/ 	.word	0x00000000
        /*0f4c*/ 	.word	0x00000000
        /*0f50*/ 	.short	0x010a
        /*0f52*/ 	.byte	0xff
	.zero		1


	//   ....[230]....
        /*0f54*/ 	.word	0x00009660
        /*0f58*/ 	.word	0x00000000
        /*0f5c*/ 	.word	0x00000000
        /*0f60*/ 	.short	0x010a
        /*0f62*/ 	.byte	0xff
	.zero		1


	//   ....[231]....
        /*0f64*/ 	.word	0x000096c0
        /*0f68*/ 	.word	0x00000000
        /*0f6c*/ 	.word	0x00000000
        /*0f70*/ 	.short	0x010a
        /*0f72*/ 	.byte	0xff
	.zero		1


	//   ....[232]....
        /*0f74*/ 	.word	0x00009720
        /*0f78*/ 	.word	0x00000000
        /*0f7c*/ 	.word	0x00000000
        /*0f80*/ 	.short	0x010a
        /*0f82*/ 	.byte	0xff
	.zero		1


	//   ....[233]....
        /*0f84*/ 	.word	0x00009780
        /*0f88*/ 	.word	0x00000000
        /*0f8c*/ 	.word	0x00000000
        /*0f90*/ 	.short	0x010a
        /*0f92*/ 	.byte	0xff
	.zero		1


	//   ....[234]....
        /*0f94*/ 	.word	0x000097e0
        /*0f98*/ 	.word	0x00000000
        /*0f9c*/ 	.word	0x00000000
        /*0fa0*/ 	.short	0x010a
        /*0fa2*/ 	.byte	0xff
	.zero		1


	//   ....[235]....
        /*0fa4*/ 	.word	0x00009840
        /*0fa8*/ 	.word	0x00000000
        /*0fac*/ 	.word	0x00000000
        /*0fb0*/ 	.short	0x010a
        /*0fb2*/ 	.byte	0xff
	.zero		1


	//   ....[236]....
        /*0fb4*/ 	.word	0x000098a0
        /*0fb8*/ 	.word	0x00000000
        /*0fbc*/ 	.word	0x00000000
        /*0fc0*/ 	.short	0x010a
        /*0fc2*/ 	.byte	0xff
	.zero		1


	//   ....[237]....
        /*0fc4*/ 	.word	0x00009900
        /*0fc8*/ 	.word	0x00000000
        /*0fcc*/ 	.word	0x00000000
        /*0fd0*/ 	.short	0x010a
        /*0fd2*/ 	.byte	0xff
	.zero		1


	//   ....[238]....
        /*0fd4*/ 	.word	0x00009960
        /*0fd8*/ 	.word	0x00000000
        /*0fdc*/ 	.word	0x00000000
        /*0fe0*/ 	.short	0x010a
        /*0fe2*/ 	.byte	0xff
	.zero		1


	//   ....[239]....
        /*0fe4*/ 	.word	0x000099c0
        /*0fe8*/ 	.word	0x00000000
        /*0fec*/ 	.word	0x00000000
        /*0ff0*/ 	.short	0x010a
        /*0ff2*/ 	.byte	0xff
	.zero		1


	//   ....[240]....
        /*0ff4*/ 	.word	0x00009a20
        /*0ff8*/ 	.word	0x00000000
        /*0ffc*/ 	.word	0x00000000
        /*1000*/ 	.short	0x010a
        /*1002*/ 	.byte	0xff
	.zero		1


	//   ....[241]....
        /*1004*/ 	.word	0x00009a80
        /*1008*/ 	.word	0x00000000
        /*100c*/ 	.word	0x00000000
        /*1010*/ 	.short	0x010a
        /*1012*/ 	.byte	0xff
	.zero		1


	//   ....[242]....
        /*1014*/ 	.word	0x00009ad0
        /*1018*/ 	.word	0x00000000
        /*101c*/ 	.word	0x00000310
        /*1020*/ 	.short	0x010a
        /*1022*/ 	.byte	0xff
	.zero		1


	//   ....[243]....
        /*1024*/ 	.word	0x00009b30
        /*1028*/ 	.word	0x00000000
        /*102c*/ 	.word	0x000002c0
        /*1030*/ 	.short	0x010a
        /*1032*/ 	.byte	0xff
	.zero		1


	//   ....[244]....
        /*1034*/ 	.word	0x00009b80
        /*1038*/ 	.word	0x00000000
        /*103c*/ 	.word	0x000002b0
        /*1040*/ 	.short	0x010a
        /*1042*/ 	.byte	0xff
	.zero		1


	//   ....[245]....
        /*1044*/ 	.word	0x00009be0
        /*1048*/ 	.word	0x00000000
        /*104c*/ 	.word	0x000002c0
        /*1050*/ 	.short	0x010a
        /*1052*/ 	.byte	0xff
	.zero		1


	//   ....[246]....
        /*1054*/ 	.word	0x00009c40
        /*1058*/ 	.word	0x00000004
        /*105c*/ 	.word	0x00000008
        /*1060*/ 	.short	0x010a
        /*1062*/ 	.byte	0xff
	.zero		1


	//   ....[247]....
        /*1064*/ 	.word	0x00009d20
        /*1068*/ 	.word	0x00000002
        /*106c*/ 	.word	0x00000008
        /*1070*/ 	.short	0x010a
        /*1072*/ 	.byte	0xff
	.zero		1


	//   ....[248]....
        /*1074*/ 	.word	0x00009d70
        /*1078*/ 	.word	0x00000000
        /*107c*/ 	.word	0x000002b0
        /*1080*/ 	.short	0x010a
        /*1082*/ 	.byte	0xff
	.zero		1


	//   ....[249]....
        /*1084*/ 	.word	0x00009dd0
        /*1088*/ 	.word	0x00000000
        /*108c*/ 	.word	0x000002f0
        /*1090*/ 	.short	0x010a
        /*1092*/ 	.byte	0xff
	.zero		1


	//   ....[250]....
        /*1094*/ 	.word	0x00009e30
        /*1098*/ 	.word	0x00000000
        /*109c*/ 	.word	0x00000000
        /*10a0*/ 	.short	0x010a
        /*10a2*/ 	.byte	0xff
	.zero		1


	//   ....[251]....
        /*10a4*/ 	.word	0x00009e90
        /*10a8*/ 	.word	0x00000000
        /*10ac*/ 	.word	0x00000000
        /*10b0*/ 	.short	0x010a
        /*10b2*/ 	.byte	0xff
	.zero		1


	//   ....[252]....
        /*10b4*/ 	.word	0x00009ef0
        /*10b8*/ 	.word	0x00000000
        /*10bc*/ 	.word	0x00000000
        /*10c0*/ 	.short	0x010a
        /*10c2*/ 	.byte	0xff
	.zero		1


	//   ....[253]....
        /*10c4*/ 	.word	0x00009f50
        /*10c8*/ 	.word	0x00000000
        /*10cc*/ 	.word	0x00000000
        /*10d0*/ 	.short	0x010a
        /*10d2*/ 	.byte	0xff
	.zero		1


	//   ....[254]....
        /*10d4*/ 	.word	0x00009fb0
        /*10d8*/ 	.word	0x00000000
        /*10dc*/ 	.word	0x00000330
        /*10e0*/ 	.short	0x010a
        /*10e2*/ 	.byte	0xff
	.zero		1


	//   ....[255]....
        /*10e4*/ 	.word	0x0000a000
        /*10e8*/ 	.word	0x00000000
        /*10ec*/ 	.word	0x000002b0
        /*10f0*/ 	.short	0x010a
        /*10f2*/ 	.byte	0xff
	.zero		1


	//   ....[0]....
        /*10f4*/ 	.word	0x0000a060
        /*10f8*/ 	.word	0x00000000
        /*10fc*/ 	.word	0x000002a8
        /*1100*/ 	.short	0x010a
        /*1102*/ 	.byte	0xff
	.zero		1


	//   ....[1]....
        /*1104*/ 	.word	0x0000a0c0
        /*1108*/ 	.word	0x00000003
        /*110c*/ 	.word	0x00000298
        /*1110*/ 	.short	0x010a
        /*1112*/ 	.byte	0xff
	.zero		1


	//   ....[2]....
        /*1114*/ 	.word	0x0000a110
        /*1118*/ 	.word	0x00000000
        /*111c*/ 	.word	0x000002b0
        /*1120*/ 	.short	0x010a
        /*1122*/ 	.byte	0xff
	.zero		1


	//   ....[3]....
        /*1124*/ 	.word	0x0000a170
        /*1128*/ 	.word	0x00000000
        /*112c*/ 	.word	0x00000290
        /*1130*/ 	.short	0x010a
        /*1132*/ 	.byte	0xff
	.zero		1


	//   ....[4]....
        /*1134*/ 	.word	0x0000a1c0
        /*1138*/ 	.word	0x000000bb
        /*113c*/ 	.word	0x000002d0
        /*1140*/ 	.short	0x010a
        /*1142*/ 	.byte	0xff
	.zero		1


	//----- nvinfo : EIATTR_NUM_MBARRIERS
	.align		4
.L_47:
        /*1144*/ 	.byte	0x03, 0x38
        /*1146*/ 	.short	0x0067


	//----- nvinfo : EIATTR_EXIT_INSTR_OFFSETS
	.align		4
        /*1148*/ 	.byte	0x04, 0x1c
        /*114a*/ 	.short	(.L_49 - .L_48)


	//   ....[0]....
.L_48:
        /*114c*/ 	.word	0x00004170


	//   ....[1]....
        /*1150*/ 	.word	0x00004670


	//   ....[2]....
        /*1154*/ 	.word	0x000046d0


	//   ....[3]....
        /*1158*/ 	.word	0x00005900


	//   ....[4]....
        /*115c*/ 	.word	0x00006430


	//   ....[5]....
        /*1160*/ 	.word	0x00006470


	//   ....[6]....
        /*1164*/ 	.word	0x00008a60


	//----- nvinfo : EIATTR_MAX_THREADS
	.align		4
.L_49:
        /*1168*/ 	.byte	0x04, 0x05
        /*116a*/ 	.short	(.L_51 - .L_50)
.L_50:
        /*116c*/ 	.word	0x00000100
        /*1170*/ 	.word	0x00000001
        /*1174*/ 	.word	0x00000001


	//----- nvinfo : EIATTR_CRS_STACK_SIZE
	.align		4
.L_51:
        /*1178*/ 	.byte	0x04, 0x1e
        /*117a*/ 	.short	(.L_53 - .L_52)
.L_52:
        /*117c*/ 	.word	0x00000000


	//----- nvinfo : EIATTR_CBANK_PARAM_SIZE
	.align		4
.L_53:
        /*1180*/ 	.byte	0x03, 0x19
        /*1182*/ 	.short	0x0800


	//----- nvinfo : EIATTR_PARAM_CBANK
	.align		4
        /*1184*/ 	.byte	0x04, 0x0a
        /*1186*/ 	.short	(.L_55 - .L_54)
	.align		4
.L_54:
        /*1188*/ 	.word	index@(.nv.constant0._ZN7cutlass13device_kernelINS_4gemm6kernel13GemmUniversalIN4cute5tupleIJiiiiEEENS1_10collective13CollectiveMmaINS1_35MainloopSm100TmaUmmaWarpSpecializedILi41ELi2ELi4ENS5_IJNS4_1CILi2EEENSA_ILi1EEESC_EEEEENS5_IJNSA_ILi256EEENSA_ILi64EEENSA_ILi32EEEEEEaNS5_IJlSC_lEEEaSJ_NS4_8TiledMMAINS4_8MMA_AtomIJNS4_21SM100_MMA_S8_2x1SM_SSIaaiLi256ELi64ELNS4_4UMMA5MajorE0ELSO_0ELNSN_8SaturateE0EEEEEENS4_6LayoutINS5_IJSC_SC_SC_EEENS5_IJNSA_ILi0EEESU_SU_EEEEENS5_IJNS4_10UnderscoreESX_SX_EEEEENS4_18SM100_TMA_2SM_LOADENS4_14ComposedLayoutINS4_7SwizzleILi1ELi4ELi3EEENS4_18smem_ptr_flag_bitsILi8EEENSS_INS5_IJNSA_ILi8EEESH_EEENS5_IJSH_SC_EEEEEEEvNS4_8identityES10_S1A_vS1B_EENS_8epilogue10collective18CollectiveEpilogueINS1D_23Sm100TmaWarpSpecializedILi1ELi1ELi64ELb0ELb0EEEJNS5_IJNSA_ILi128EEESG_SH_EEENS5_IJNSS_IS1I_SC_EENSS_ISG_SC_EEEEEaSJ_aSJ_NS1D_6fusion15FusionCallbacksIS1H_NS1N_17LinearCombinationIaiaiLNS_15FloatRoundStyleE2EEES1J_S1M_JEEENS4_5SM1004TMEM4LOAD26SM100_TMEM_LOAD_32dp32b64xENS4_13SM90_TMA_LOADENS11_INS12_ILi2ELi4ELi3EEES15_NSS_INS5_IJS16_SG_EEENS5_IJSG_SC_EEEEEEENS4_39AutoVectorizingCopyWithAssumedAlignmentILi128EEENS4_14SM90_TMA_STOREES22_S24_S24_EEEvvEEEEvNT_6ParamsE)
        /*118c*/ 	.short	0x0380
        /*118e*/ 	.short	0x0800


	//----- nvinfo : EIATTR_SW_WAR
	.align		4
.L_55:
        /*1190*/ 	.byte	0x04, 0x36
        /*1192*/ 	.short	(.L_57 - .L_56)
.L_56:
        /*1194*/ 	.word	0x00000008
.L_57:


//--------------------- .nv.callgraph             --------------------------
	.section	.nv.callgraph,"",@"SHT_CUDA_CALLGRAPH"
	.align	4
	.sectionentsize	8
	.align		4
        /*0000*/ 	.word	0x00000000
	.align		4
        /*0004*/ 	.word	0xffffffff
	.align		4
        /*0008*/ 	.word	index@(_ZN7cutlass13device_kernelINS_4gemm6kernel13GemmUniversalIN4cute5tupleIJiiiiEEENS1_10collective13CollectiveMmaINS1_35MainloopSm100TmaUmmaWarpSpecializedILi41ELi2ELi4ENS5_IJNS4_1CILi2EEENSA_ILi1EEESC_EEEEENS5_IJNSA_ILi256EEENSA_ILi64EEENSA_ILi32EEEEEEaNS5_IJlSC_lEEEaSJ_NS4_8TiledMMAINS4_8MMA_AtomIJNS4_21SM100_MMA_S8_2x1SM_SSIaaiLi256ELi64ELNS4_4UMMA5MajorE0ELSO_0ELNSN_8SaturateE0EEEEEENS4_6LayoutINS5_IJSC_SC_SC_EEENS5_IJNSA_ILi0EEESU_SU_EEEEENS5_IJNS4_10UnderscoreESX_SX_EEEEENS4_18SM100_TMA_2SM_LOADENS4_14ComposedLayoutINS4_7SwizzleILi1ELi4ELi3EEENS4_18smem_ptr_flag_bitsILi8EEENSS_INS5_IJNSA_ILi8EEESH_EEENS5_IJSH_SC_EEEEEEEvNS4_8identityES10_S1A_vS1B_EENS_8epilogue10collective18CollectiveEpilogueINS1D_23Sm100TmaWarpSpecializedILi1ELi1ELi64ELb0ELb0EEEJNS5_IJNSA_ILi128EEESG_SH_EEENS5_IJNSS_IS1I_SC_EENSS_ISG_SC_EEEEEaSJ_aSJ_NS1D_6fusion15FusionCallbacksIS1H_NS1N_17LinearCombinationIaiaiLNS_15FloatRoundStyleE2EEES1J_S1M_JEEENS4_5SM1004TMEM4LOAD26SM100_TMEM_LOAD_32dp32b64xENS4_13SM90_TMA_LOADENS11_INS12_ILi2ELi4ELi3EEES15_NSS_INS5_IJS16_SG_EEENS5_IJSG_SC_EEEEEEENS4_39AutoVectorizingCopyWithAssumedAlignmentILi128EEENS4_14SM90_TMA_STOREES22_S24_S24_EEEvvEEEEvNT_6ParamsE)
	.align		4
        /*000c*/ 	.word	index@(__assertfail)
	.align		4
        /*0010*/ 	.word	0x00000000
	.align		4
        /*0014*/ 	.word	0xfffffffe
	.align		4
        /*0018*/ 	.word	0x00000000
	.align		4
        /*001c*/ 	.word	0xfffffffd
	.align		4
        /*0020*/ 	.word	0x00000000
	.align		4
        /*0024*/ 	.word	0xfffffffc


//--------------------- .nv.constant4             --------------------------
	.section	.nv.constant4,"a",@progbits
	.align	8
	.align		8
.nv.constant4:
        /*0000*/ 	.dword	__assertfail
	.align		8
        /*0008*/ 	.dword	__unnamed_1
	.align		8
        /*0010*/ 	.dword	__unnamed_2
	.align		8
        /*0018*/ 	.dword	_ZN40_INTERNAL_3c524d52_4_k_cu_046613c0_317974cuda3std3__45__cpo5beginE
	.align		8
        /*0020*/ 	.dword	_ZN40_INTERNAL_3c524d52_4_k_cu_046613c0_317974cuda3std3__45__cpo3endE
	.align		8
        /*0028*/ 	.dword	_ZN40_INTERNAL_3c524d52_4_k_cu_046613c0_317974cuda3std3__45__cpo6cbeginE
	.align		8
        /*0030*/ 	.dword	_ZN40_INTERNAL_3c524d52_4_k_cu_046613c0_317974cuda3std3__45__cpo4cendE
	.align		8
        /*0038*/ 	.dword	_ZN40_INTERNAL_3c524d52_4_k_cu_046613c0_317974cuda3std3__442_GLOBAL__N__3c524d52_4_k_cu_046613c0_317976ignoreE
	.align		8
        /*0040*/ 	.dword	_ZN40_INTERNAL_3c524d52_4_k_cu_046613c0_317974cuda3std3__419piecewise_constructE
	.align		8
        /*0048*/ 	.dword	_ZN40_INTERNAL_3c524d52_4_k_cu_046613c0_317974cuda3std3__48in_placeE
	.align		8
        /*0050*/ 	.dword	_ZN40_INTERNAL_3c524d52_4_k_cu_046613c0_317974cuda3std6ranges3__45__cpo4swapE
	.align		8
        /*0058*/ 	.dword	_ZN40_INTERNAL_3c524d52_4_k_cu_046613c0_317974cuda3std6ranges3__45__cpo9iter_moveE
	.align		8
        /*0060*/ 	.dword	_ZN40_INTERNAL_3c524d52_4_k_cu_046613c0_317974cute7productE
	.align		8
        /*0068*/ 	.dword	_ZN40_INTERNAL_3c524d52_4_k_cu_046613c0_317974cute1_E
	.align		8
        /*0070*/ 	.dword	$str$25
	.align		8
        /*0078*/ 	.dword	$str$26
	.align		8
        /*0080*/ 	.dword	$str$27
	.align		8
        /*0088*/ 	.dword	$str$28


//--------------------- .text._ZN7cutlass13device_kernelINS_4gemm6kernel13GemmUniversalIN4cute5tupleIJiiiiEEENS1_10collective13CollectiveMmaINS1_35MainloopSm100TmaUmmaWarpSpecializedILi41ELi2ELi4ENS5_IJNS4_1CILi2EEENSA_ILi1EEESC_EEEEENS5_IJNSA_ILi256EEENSA_ILi64EEENSA_ILi32EEEEEEaNS5_IJlSC_lEEEaSJ_NS4_8TiledMMAINS4_8MMA_AtomIJNS4_21SM100_MMA_S8_2x1SM_SSIaaiLi256ELi64ELNS4_4UMMA5MajorE0ELSO_0ELNSN_8SaturateE0EEEEEENS4_6LayoutINS5_IJSC_SC_SC_EEENS5_IJNSA_ILi0EEESU_SU_EEEEENS5_IJNS4_10UnderscoreESX_SX_EEEEENS4_18SM100_TMA_2SM_LOADENS4_14ComposedLayoutINS4_7SwizzleILi1ELi4ELi3EEENS4_18smem_ptr_flag_bitsILi8EEENSS_INS5_IJNSA_ILi8EEESH_EEENS5_IJSH_SC_EEEEEEEvNS4_8identityES10_S1A_vS1B_EENS_8epilogue10collective18CollectiveEpilogueINS1D_23Sm100TmaWarpSpecializedILi1ELi1ELi64ELb0ELb0EEEJNS5_IJNSA_ILi128EEESG_SH_EEENS5_IJNSS_IS1I_SC_EENSS_ISG_SC_EEEEEaSJ_aSJ_NS1D_6fusion15FusionCallbacksIS1H_NS1N_17LinearCombinationIaiaiLNS_15FloatRoundStyleE2EEES1J_S1M_JEEENS4_5SM1004TMEM4LOAD26SM100_TMEM_LOAD_32dp32b64xENS4_13SM90_TMA_LOADENS11_INS12_ILi2ELi4ELi3EEES15_NSS_INS5_IJS16_SG_EEENS5_IJSG_SC_EEEEEEENS4_39AutoVectorizingCopyWithAssumedAlignmentILi128EEENS4_14SM90_TMA_STOREES22_S24_S24_EEEvvEEEEvNT_6ParamsE --------------------------
	.section	.text._ZN7cutlass13device_kernelINS_4gemm6kernel13GemmUniversalIN4cute5tupleIJiiiiEEENS1_10collective13CollectiveMmaINS1_35MainloopSm100TmaUmmaWarpSpecializedILi41ELi2ELi4ENS5_IJNS4_1CILi2EEENSA_ILi1EEESC_EEEEENS5_IJNSA_ILi256EEENSA_ILi64EEENSA_ILi32EEEEEEaNS5_IJlSC_lEEEaSJ_NS4_8TiledMMAINS4_8MMA_AtomIJNS4_21SM100_MMA_S8_2x1SM_SSIaaiLi256ELi64ELNS4_4UMMA5MajorE0ELSO_0ELNSN_8SaturateE0EEEEEENS4_6LayoutINS5_IJSC_SC_SC_EEENS5_IJNSA_ILi0EEESU_SU_EEEEENS5_IJNS4_10UnderscoreESX_SX_EEEEENS4_18SM100_TMA_2SM_LOADENS4_14ComposedLayoutINS4_7SwizzleILi1ELi4ELi3EEENS4_18smem_ptr_flag_bitsILi8EEENSS_INS5_IJNSA_ILi8EEESH_EEENS5_IJSH_SC_EEEEEEEvNS4_8identityES10_S1A_vS1B_EENS_8epilogue10collective18CollectiveEpilogueINS1D_23Sm100TmaWarpSpecializedILi1ELi1ELi64ELb0ELb0EEEJNS5_IJNSA_ILi128EEESG_SH_EEENS5_IJNSS_IS1I_SC_EENSS_ISG_SC_EEEEEaSJ_aSJ_NS1D_6fusion15FusionCallbacksIS1H_NS1N_17LinearCombinationIaiaiLNS_15FloatRoundStyleE2EEES1J_S1M_JEEENS4_5SM1004TMEM4LOAD26SM100_TMEM_LOAD_32dp32b64xENS4_13SM90_TMA_LOADENS11_INS12_ILi2ELi4ELi3EEES15_NSS_INS5_IJS16_SG_EEENS5_IJSG_SC_EEEEEEENS4_39AutoVectorizingCopyWithAssumedAlignmentILi128EEENS4_14SM90_TMA_STOREES22_S24_S24_EEEvvEEEEvNT_6ParamsE,"ax",@progbits
	.align	128
.text._ZN7cutlass13device_kernelINS_4gemm6kernel13GemmUniversalIN4cute5tupleIJiiiiEEENS1_10collective13CollectiveMmaINS1_35MainloopSm100TmaUmmaWarpSpecializedILi41ELi2ELi4ENS5_IJNS4_1CILi2EEENSA_ILi1EEESC_EEEEENS5_IJNSA_ILi256EEENSA_ILi64EEENSA_ILi32EEEEEEaNS5_IJlSC_lEEEaSJ_NS4_8TiledMMAINS4_8MMA_AtomIJNS4_21SM100_MMA_S8_2x1SM_SSIaaiLi256ELi64ELNS4_4UMMA5MajorE0ELSO_0ELNSN_8SaturateE0EEEEEENS4_6LayoutINS5_IJSC_SC_SC_EEENS5_IJNSA_ILi0EEESU_SU_EEEEENS5_IJNS4_10UnderscoreESX_SX_EEEEENS4_18SM100_TMA_2SM_LOADENS4_14ComposedLayoutINS4_7SwizzleILi1ELi4ELi3EEENS4_18smem_ptr_flag_bitsILi8EEENSS_INS5_IJNSA_ILi8EEESH_EEENS5_IJSH_SC_EEEEEEEvNS4_8identityES10_S1A_vS1B_EENS_8epilogue10collective18CollectiveEpilogueINS1D_23Sm100TmaWarpSpecializedILi1ELi1ELi64ELb0ELb0EEEJNS5_IJNSA_ILi128EEESG_SH_EEENS5_IJNSS_IS1I_SC_EENSS_ISG_SC_EEEEEaSJ_aSJ_NS1D_6fusion15FusionCallbacksIS1H_NS1N_17LinearCombinationIaiaiLNS_15FloatRoundStyleE2EEES1J_S1M_JEEENS4_5SM1004TMEM4LOAD26SM100_TMEM_LOAD_32dp32b64xENS4_13SM90_TMA_LOADENS11_INS12_ILi2ELi4ELi3EEES15_NSS_INS5_IJS16_SG_EEENS5_IJSG_SC_EEEEEEENS4_39AutoVectorizingCopyWithAssumedAlignmentILi128EEENS4_14SM90_TMA_STOREES22_S24_S24_EEEvvEEEEvNT_6ParamsE:
        .type           _ZN7cutlass13device_kernelINS_4gemm6kernel13GemmUniversalIN4cute5tupleIJiiiiEEENS1_10collective13CollectiveMmaINS1_35MainloopSm100TmaUmmaWarpSpecializedILi41ELi2ELi4ENS5_IJNS4_1CILi2EEENSA_ILi1EEESC_EEEEENS5_IJNSA_ILi256EEENSA_ILi64EEENSA_ILi32EEEEEEaNS5_IJlSC_lEEEaSJ_NS4_8TiledMMAINS4_8MMA_AtomIJNS4_21SM100_MMA_S8_2x1SM_SSIaaiLi256ELi64ELNS4_4UMMA5MajorE0ELSO_0ELNSN_8SaturateE0EEEEEENS4_6LayoutINS5_IJSC_SC_SC_EEENS5_IJNSA_ILi0EEESU_SU_EEEEENS5_IJNS4_10UnderscoreESX_SX_EEEEENS4_18SM100_TMA_2SM_LOADENS4_14ComposedLayoutINS4_7SwizzleILi1ELi4ELi3EEENS4_18smem_ptr_flag_bitsILi8EEENSS_INS5_IJNSA_ILi8EEESH_EEENS5_IJSH_SC_EEEEEEEvNS4_8identityES10_S1A_vS1B_EENS_8epilogue10collective18CollectiveEpilogueINS1D_23Sm100TmaWarpSpecializedILi1ELi1ELi64ELb0ELb0EEEJNS5_IJNSA_ILi128EEESG_SH_EEENS5_IJNSS_IS1I_SC_EENSS_ISG_SC_EEEEEaSJ_aSJ_NS1D_6fusion15FusionCallbacksIS1H_NS1N_17LinearCombinationIaiaiLNS_15FloatRoundStyleE2EEES1J_S1M_JEEENS4_5SM1004TMEM4LOAD26SM100_TMEM_LOAD_32dp32b64xENS4_13SM90_TMA_LOADENS11_INS12_ILi2ELi4ELi3EEES15_NSS_INS5_IJS16_SG_EEENS5_IJSG_SC_EEEEEEENS4_39AutoVectorizingCopyWithAssumedAlignmentILi128EEENS4_14SM90_TMA_STOREES22_S24_S24_EEEvvEEEEvNT_6ParamsE,@function
        .size           _ZN7cutlass13device_kernelINS_4gemm6kernel13GemmUniversalIN4cute5tupleIJiiiiEEENS1_10collective13CollectiveMmaINS1_35MainloopSm100TmaUmmaWarpSpecializedILi41ELi2ELi4ENS5_IJNS4_1CILi2EEENSA_ILi1EEESC_EEEEENS5_IJNSA_ILi256EEENSA_ILi64EEENSA_ILi32EEEEEEaNS5_IJlSC_lEEEaSJ_NS4_8TiledMMAINS4_8MMA_AtomIJNS4_21SM100_MMA_S8_2x1SM_SSIaaiLi256ELi64ELNS4_4UMMA5MajorE0ELSO_0ELNSN_8SaturateE0EEEEEENS4_6LayoutINS5_IJSC_SC_SC_EEENS5_IJNSA_ILi0EEESU_SU_EEEEENS5_IJNS4_10UnderscoreESX_SX_EEEEENS4_18SM100_TMA_2SM_LOADENS4_14ComposedLayoutINS4_7SwizzleILi1ELi4ELi3EEENS4_18smem_ptr_flag_bitsILi8EEENSS_INS5_IJNSA_ILi8EEESH_EEENS5_IJSH_SC_EEEEEEEvNS4_8identityES10_S1A_vS1B_EENS_8epilogue10collective18CollectiveEpilogueINS1D_23Sm100TmaWarpSpecializedILi1ELi1ELi64ELb0ELb0EEEJNS5_IJNSA_ILi128EEESG_SH_EEENS5_IJNSS_IS1I_SC_EENSS_ISG_SC_EEEEEaSJ_aSJ_NS1D_6fusion15FusionCallbacksIS1H_NS1N_17LinearCombinationIaiaiLNS_15FloatRoundStyleE2EEES1J_S1M_JEEENS4_5SM1004TMEM4LOAD26SM100_TMEM_LOAD_32dp32b64xENS4_13SM90_TMA_LOADENS11_INS12_ILi2ELi4ELi3EEES15_NSS_INS5_IJS16_SG_EEENS5_IJSG_SC_EEEEEEENS4_39AutoVectorizingCopyWithAssumedAlignmentILi128EEENS4_14SM90_TMA_STOREES22_S24_S24_EEEvvEEEEvNT_6ParamsE,(.L_x_261 - _ZN7cutlass13device_kernelINS_4gemm6kernel13GemmUniversalIN4cute5tupleIJiiiiEEENS1_10collective13CollectiveMmaINS1_35MainloopSm100TmaUmmaWarpSpecializedILi41ELi2ELi4ENS5_IJNS4_1CILi2EEENSA_ILi1EEESC_EEEEENS5_IJNSA_ILi256EEENSA_ILi64EEENSA_ILi32EEEEEEaNS5_IJlSC_lEEEaSJ_NS4_8TiledMMAINS4_8MMA_AtomIJNS4_21SM100_MMA_S8_2x1SM_SSIaaiLi256ELi64ELNS4_4UMMA5MajorE0ELSO_0ELNSN_8SaturateE0EEEEEENS4_6LayoutINS5_IJSC_SC_SC_EEENS5_IJNSA_ILi0EEESU_SU_EEEEENS5_IJNS4_10UnderscoreESX_SX_EEEEENS4_18SM100_TMA_2SM_LOADENS4_14ComposedLayoutINS4_7SwizzleILi1ELi4ELi3EEENS4_18smem_ptr_flag_bitsILi8EEENSS_INS5_IJNSA_ILi8EEESH_EEENS5_IJSH_SC_EEEEEEEvNS4_8identityES10_S1A_vS1B_EENS_8epilogue10collective18CollectiveEpilogueINS1D_23Sm100TmaWarpSpecializedILi1ELi1ELi64ELb0ELb0EEEJNS5_IJNSA_ILi128EEESG_SH_EEENS5_IJNSS_IS1I_SC_EENSS_ISG_SC_EEEEEaSJ_aSJ_NS1D_6fusion15FusionCallbacksIS1H_NS1N_17LinearCombinationIaiaiLNS_15FloatRoundStyleE2EEES1J_S1M_JEEENS4_5SM1004TMEM4LOAD26SM100_TMEM_LOAD_32dp32b64xENS4_13SM90_TMA_LOADENS11_INS12_ILi2ELi4ELi3EEES15_NSS_INS5_IJS16_SG_EEENS5_IJSG_SC_EEEEEEENS4_39AutoVectorizingCopyWithAssumedAlignmentILi128EEENS4_14SM90_TMA_STOREES22_S24_S24_EEEvvEEEEvNT_6ParamsE)
        .other          _ZN7cutlass13device_kernelINS_4gemm6kernel13GemmUniversalIN4cute5tupleIJiiiiEEENS1_10collective13CollectiveMmaINS1_35MainloopSm100TmaUmmaWarpSpecializedILi41ELi2ELi4ENS5_IJNS4_1CILi2EEENSA_ILi1EEESC_EEEEENS5_IJNSA_ILi256EEENSA_ILi64EEENSA_ILi32EEEEEEaNS5_IJlSC_lEEEaSJ_NS4_8TiledMMAINS4_8MMA_AtomIJNS4_21SM100_MMA_S8_2x1SM_SSIaaiLi256ELi64ELNS4_4UMMA5MajorE0ELSO_0ELNSN_8SaturateE0EEEEEENS4_6LayoutINS5_IJSC_SC_SC_EEENS5_IJNSA_ILi0EEESU_SU_EEEEENS5_IJNS4_10UnderscoreESX_SX_EEEEENS4_18SM100_TMA_2SM_LOADENS4_14ComposedLayoutINS4_7SwizzleILi1ELi4ELi3EEENS4_18smem_ptr_flag_bitsILi8EEENSS_INS5_IJNSA_ILi8EEESH_EEENS5_IJSH_SC_EEEEEEEvNS4_8identityES10_S1A_vS1B_EENS_8epilogue10collective18CollectiveEpilogueINS1D_23Sm100TmaWarpSpecializedILi1ELi1ELi64ELb0ELb0EEEJNS5_IJNSA_ILi128EEESG_SH_EEENS5_IJNSS_IS1I_SC_EENSS_ISG_SC_EEEEEaSJ_aSJ_NS1D_6fusion15FusionCallbacksIS1H_NS1N_17LinearCombinationIaiaiLNS_15FloatRoundStyleE2EEES1J_S1M_JEEENS4_5SM1004TMEM4LOAD26SM100_TMEM_LOAD_32dp32b64xENS4_13SM90_TMA_LOADENS11_INS12_ILi2ELi4ELi3EEES15_NSS_INS5_IJS16_SG_EEENS5_IJSG_SC_EEEEEEENS4_39AutoVectorizingCopyWithAssumedAlignmentILi128EEENS4_14SM90_TMA_STOREES22_S24_S24_EEEvvEEEEvNT_6ParamsE,@"STO_CUDA_ENTRY STV_DEFAULT"
_ZN7cutlass13device_kernelINS_4gemm6kernel13GemmUniversalIN4cute5tupleIJiiiiEEENS1_10collective13CollectiveMmaINS1_35MainloopSm100TmaUmmaWarpSpecializedILi41ELi2ELi4ENS5_IJNS4_1CILi2EEENSA_ILi1EEESC_EEEEENS5_IJNSA_ILi256EEENSA_ILi64EEENSA_ILi32EEEEEEaNS5_IJlSC_lEEEaSJ_NS4_8TiledMMAINS4_8MMA_AtomIJNS4_21SM100_MMA_S8_2x1SM_SSIaaiLi256ELi64ELNS4_4UMMA5MajorE0ELSO_0ELNSN_8SaturateE0EEEEEENS4_6LayoutINS5_IJSC_SC_SC_EEENS5_IJNSA_ILi0EEESU_SU_EEEEENS5_IJNS4_10UnderscoreESX_SX_EEEEENS4_18SM100_TMA_2SM_LOADENS4_14ComposedLayoutINS4_7SwizzleILi1ELi4ELi3EEENS4_18smem_ptr_flag_bitsILi8EEENSS_INS5_IJNSA_ILi8EEESH_EEENS5_IJSH_SC_EEEEEEEvNS4_8identityES10_S1A_vS1B_EENS_8epilogue10collective18CollectiveEpilogueINS1D_23Sm100TmaWarpSpecializedILi1ELi1ELi64ELb0ELb0EEEJNS5_IJNSA_ILi128EEESG_SH_EEENS5_IJNSS_IS1I_SC_EENSS_ISG_SC_EEEEEaSJ_aSJ_NS1D_6fusion15FusionCallbacksIS1H_NS1N_17LinearCombinationIaiaiLNS_15FloatRoundStyleE2EEES1J_S1M_JEEENS4_5SM1004TMEM4LOAD26SM100_TMEM_LOAD_32dp32b64xENS4_13SM90_TMA_LOADENS11_INS12_ILi2ELi4ELi3EEES15_NSS_INS5_IJS16_SG_EEENS5_IJSG_SC_EEEEEEENS4_39AutoVectorizingCopyWithAssumedAlignmentILi128EEENS4_14SM90_TMA_STOREES22_S24_S24_EEEvvEEEEvNT_6ParamsE:
[----:B------:R-:W1:Y:S01]  /*0000*/  LDC R1, c[0x0][0x37c] ;  /* 0x0000df00ff017b82 */ /* 0x000e620000000800 */
[----:B------:R-:W2:Y:S01]  /*0010*/  S2R R175, SR_TID.X ;  /* 0x0000000000af7919 */ /* 0x000ea20000002100 */
[----:B------:R-:W3:Y:S06]  /*0020*/  LDCU.64 UR6, c[0x0][0x890] ;  /* 0x00011200ff0677ac */ /* 0x000eec0008000a00 */
[----:B------:R-:W4:Y:S01]  /*0030*/  S2UR UR37, SR_CgaCtaId ;  /* 0x00000000002579c3 */ /* 0x000f220000008800 */
[----:B------:R-:W-:Y:S02]  /*0040*/  PRMT R167, RZ, 0x7610, R167 ;  /* 0x00007610ffa77816 */ /* 0x000fe400000000a7 */
[----:B------:R-:W-:Y:S01]  /*0050*/  ELECT P1, URZ, PT ;  /* 0x0000000000ff782f */ /* 0x000fe20003820000 */
[----:B------:R-:W1:Y:S01]  /*0060*/  LDCU.64 UR40, c[0x0][0x358] ;  /* 0x00006b00ff2877ac */ /* 0x000e620008000a00 */
[----:B---3--:R-:W-:-:S04]  /*0070*/  UISETP.NE.U32.AND UP0, UPT, UR6, URZ, UPT ;  /* 0x000000ff0600728c */ /* 0x008fc8000bf05070 */
[----:B------:R-:W-:Y:S02]  /*0080*/  UISETP.NE.AND.EX UP0, UPT, UR7, URZ, UPT, UP0 ;  /* 0x000000ff0700728c */ /* 0x000fe4000bf05300 */
[----:B----4-:R-:W-:Y:S02]  /*0090*/  ULOP3.LUT UR5, UR37, 0x1, URZ, 0xc0, !UPT ;  /* 0x0000000125057892 */ /* 0x010fe4000f8ec0ff */
[----:B------:R-:W-:Y:S01]  /*00a0*/  ULOP3.LUT UR4, UR37, 0x1, URZ, 0x3c, !UPT ;  /* 0x0000000125047892 */ /* 0x000fe2000f8e3cff */
[----:B--2---:R-:W-:-:S05]  /*00b0*/  SHF.R.U32.HI R180, RZ, 0x5, R175 ;  /* 0x00000005ffb47819 */ /* 0x004fca00000116af */
[----:B------:R-:W2:Y:S02]  /*00c0*/  SHFL.IDX PT, R0, R180, RZ, 0x1f ;  /* 0x00001fffb4007589 */ /* 0x000ea400000e0000 */
[----:B--2---:R-:W-:Y:S01]  /*00d0*/  R2UR UR10, R0 ;  /* 0x00000000000a72ca */ /* 0x004fe200000e0000 */
[----:B-1----:R-:W-:-:S14]  /*00e0*/  BRA.U UP0, `(.L_x_0) ;  /* 0x00000001002c7547 */ /* 0x002fdc000b800000 */
[----:B------:R-:W1:Y:S02]  /*00f0*/  LDCU.64 UR8, c[0x0][0x888] ;  /* 0x00011100ff0877ac */ /* 0x000e640008000a00 */
[----:B-1----:R-:W-:-:S04]  /*0100*/  UISETP.NE.U32.AND UP0, UPT, UR8, URZ, UPT ;  /* 0x000000ff0800728c */ /* 0x002fc8000bf05070 */
[----:B------:R-:W-:-:S09]  /*0110*/  UISETP.NE.AND.EX UP0, UPT, UR9, URZ, UPT, UP0 ;  /* 0x000000ff0900728c */ /* 0x000fd2000bf05300 */
[----:B------:R-:W-:Y:S05]  /*0120*/  BRA.U !UP0, `(.L_x_1) ;  /* 0x0000000108107547 */ /* 0x000fea000b800000 */
[----:B------:R-:W1:Y:S02]  /*0130*/  LDC.64 R80, c[0x0][0x888] ;  /* 0x00022200ff507b82 */ /* 0x000e640000000a00 */
[----:B-1----:R1:W5:Y:S01]  /*0140*/  LDG.E R80, desc[UR40][R80.64] ;  /* 0x0000002850507981 */ /* 0x002362000c1e1900 */
[----:B------:R-:W-:Y:S01]  /*0150*/  HFMA2 R167, -RZ, RZ, 0, 5.9604644775390625e-08 ;  /* 0x00000001ffa77431 */ /* 0x000fe200000001ff */
[----:B------:R-:W-:Y:S05]  /*0160*/  BRA `(.L_x_0) ;  /* 0x00000000000c7947 */ /* 0x000fea0003800000 */
.L_x_1:
[----:B------:R-:W1:Y:S01]  /*0170*/  LDCU UR8, c[0x0][0x880] ;  /* 0x00011000ff0877ac */ /* 0x000e620008000800 */
[----:B------:R-:W-:Y:S01]  /*0180*/  HFMA2 R167, -RZ, RZ, 0, 5.9604644775390625e-08 ;  /* 0x00000001ffa77431 */ /* 0x000fe200000001ff */
[----:B-1----:R-:W-:-:S07]  /*0190*/  MOV R80, UR8 ;  /* 0x0000000800507c02 */ /* 0x002fce0008000f00 */
.L_x_0:
[----:B------:R-:W2:Y:S02]  /*01a0*/  LDCU.64 UR8, c[0x0][0x8b0] ;  /* 0x00011600ff0877ac */ /* 0x000ea40008000a00 */
[----:B--2---:R-:W-:-:S04]  /*01b0*/  UISETP.NE.U32.AND UP0, UPT, UR8, URZ, UPT ;  /* 0x000000ff0800728c */ /* 0x004fc8000bf05070 */
[----:B------:R-:W-:-:S09]  /*01c0*/  UISETP.NE.AND.EX UP0, UPT, UR9, URZ, UPT, UP0 ;  /* 0x000000ff0900728c */ /* 0x000fd2000bf05300 */
[----:B------:R-:W-:Y:S05]  /*01d0*/  BRA.U UP0, `(.L_x_2) ;  /* 0x0000000100247547 */ /* 0x000fea000b800000 */
[----:B------:R-:W2:Y:S02]  /*01e0*/  LDCU.64 UR8, c[0x0][0x8a8] ;  /* 0x00011500ff0877ac */ /* 0x000ea40008000a00 */
[----:B--2---:R-:W-:-:S04]  /*01f0*/  UISETP.NE.U32.AND UP0, UPT, UR8, URZ, UPT ;  /* 0x000000ff0800728c */ /* 0x004fc8000bf05070 */
[----:B------:R-:W-:-:S09]  /*0200*/  UISETP.NE.AND.EX UP0, UPT, UR9, URZ, UPT, UP0 ;  /* 0x000000ff0900728c */ /* 0x000fd2000bf05300 */
[----:B------:R-:W-:Y:S05]  /*0210*/  BRA.U !UP0, `(.L_x_3) ;  /* 0x00000001080c7547 */ /* 0x000fea000b800000 */
[----:B------:R-:W2:Y:S02]  /*0220*/  LDC.64 R78, c[0x0][0x8a8] ;  /* 0x00022a00ff4e7b82 */ /* 0x000ea40000000a00 */
[----:B--2---:R2:W5:Y:S01]  /*0230*/  LDG.E R78, desc[UR40][R78.64] ;  /* 0x000000284e4e7981 */ /* 0x004562000c1e1900 */
[----:B------:R-:W-:Y:S05]  /*0240*/  BRA `(.L_x_2) ;  /* 0x0000000000087947 */ /* 0x000fea0003800000 */
.L_x_3:
[----:B------:R-:W2:Y:S02]  /*0250*/  LDCU UR8, c[0x0][0x8a0] ;  /* 0x00011400ff0877ac */ /* 0x000ea40008000800 */
[----:B--2---:R-:W-:Y:S02]  /*0260*/  MOV R78, UR8 ;  /* 0x00000008004e7c02 */ /* 0x004fe40008000f00 */
.L_x_2:
[----:B------:R-:W-:Y:S01]  /*0270*/  IMAD.U32 R0, RZ, RZ, UR10 ;  /* 0x0000000aff007e24 */ /* 0x000fe2000f8e00ff */
[----:B------:R-:W-:Y:S04]  /*0280*/  BSSY.RECONVERGENT B0, `(.L_x_4) ;  /* 0x000000c000007945 */ /* 0x000fe80003800200 */
[C---:B------:R-:W-:Y:S02]  /*0290*/  ISETP.NE.OR P2, PT, R0.reuse, 0x1, !P1 ;  /* 0x000000010000780c */ /* 0x040fe40004f45670 */
[----:B------:R-:W-:-:S11]  /*02a0*/  ISETP.NE.OR P0, PT, R0, 0x3, !P1 ;  /* 0x000000030000780c */ /* 0x000fd60004f05670 */
[----:B------:R-:W-:Y:S05]  /*02b0*/  @P2 BRA `(.L_x_5) ;  /* 0x0000000000202947 */ /* 0x000fea0003800000 */
[----:B------:R-:W3:Y:S02]  /*02c0*/  LDCU.64 UR8, c[0x0][0x348] ;  /* 0x00006900ff0877ac */ /* 0x000ee40008000a00 */
[----:B---3--:R-:W-:Y:S02]  /*02d0*/  UIADD3 UR12, UP1, UPT, UR8, 0x80, URZ ;  /* 0x00000080080c7890 */ /* 0x008fe4000ff3e0ff */
[----:B------:R-:W-:Y:S02]  /*02e0*/  UIADD3 UR8, UP0, UPT, UR8, 0x180, URZ ;  /* 0x0000018008087890 */ /* 0x000fe4000ff1e0ff */
[----:B------:R-:W-:Y:S02]  /*02f0*/  UIADD3.X UR13, UPT, UPT, URZ, UR9, URZ, UP1, !UPT ;  /* 0x00000009ff0d7290 */ /* 0x000fe40008ffe4ff */
[----:B------:R-:W-:-:S07]  /*0300*/  UIADD3.X UR9, UPT, UPT, URZ, UR9, URZ, UP0, !UPT ;  /* 0x00000009ff097290 */ /* 0x000fce00087fe4ff */
[----:B------:R3:W-:Y:S02]  /*0310*/  UTMACCTL.PF [UR12] ;  /* 0x000000000c0079b9 */ /* 0x0007e40008040000 */
[----:B------:R3:W-:Y:S02]  /*0320*/  UTMACCTL.PF [UR8] ;  /* 0x00000000080079b9 */ /* 0x0007e40008040000 */
[----:B---3--:R-:W-:Y:S01]  /*0330*/  NOP ;  /* 0x0000000000007918 */ /* 0x008fe20000000000 */
.L_x_5:
[----:B------:R-:W-:Y:S05]  /*0340*/  BSYNC.RECONVERGENT B0 ;  /* 0x0000000000007941 */ /* 0x000fea0003800200 */
.L_x_4:
[----:B------:R-:W-:Y:S04]  /*0350*/  BSSY.RECONVERGENT B0, `(.L_x_6) ;  /* 0x000000a000007945 */ /* 0x000fe80003800200 */
        /* <DEDUP_REMOVED lines=9> */
.L_x_7:
[----:B------:R-:W-:Y:S05]  /*03f0*/  BSYNC.RECONVERGENT B0 ;  /* 0x0000000000007941 */ /* 0x000fea0003800200 */
.L_x_6:
[----:B------:R-:W3:Y:S01]  /*0400*/  LDCU.64 UR8, c[0x0][0x888] ;  /* 0x00011100ff0877ac */ /* 0x000ee20008000a00 */
[----:B------:R-:W-:Y:S02]  /*0410*/  UISETP.EQ.U32.AND UP1, UPT, UR6, URZ, UPT ;  /* 0x000000ff0600728c */ /* 0x000fe4000bf22070 */
[----:B------:R-:W-:Y:S02]  /*0420*/  UPLOP3.LUT UP5, UPT, UPT, UPT, UPT, 0x80, 0x8 ;  /* 0x000000000008789c */ /* 0x000fe40003faf070 */
[----:B---3--:R-:W-:-:S04]  /*0430*/  UISETP.NE.U32.AND UP0, UPT, UR8, URZ, UPT ;  /* 0x000000ff0800728c */ /* 0x008fc8000bf05070 */
[----:B------:R-:W-:-:S04]  /*0440*/  UISETP.NE.AND.EX UP0, UPT, UR9, URZ, UPT, UP0 ;  /* 0x000000ff0900728c */ /* 0x000fc8000bf05300 */
[----:B------:R-:W-:-:S04]  /*0450*/  UISETP.EQ.OR.EX UP2, UPT, UR7, URZ, !UP0, UP1 ;  /* 0x000000ff0700728c */ /* 0x000fc8000c742710 */
[----:B------:R-:W-:-:S05]  /*0460*/  UP2UR UR44, UPR, URZ, 0x4 ;  /* 0x00000004ff2c7883 */ /* 0x000fca0008000000 */
[----:B------:R-:W-:Y:S07]  /*0470*/  BRA.U !UP2, `(.L_x_8) ;  /* 0x000000010a207547 */ /* 0x000fee000b800000 */
[----:B-----5:R-:W-:Y:S01]  /*0480*/  R2UR UR8, R80 ;  /* 0x00000000500872ca */ /* 0x020fe200000e0000 */
[----:B------:R-:W-:Y:S02]  /*0490*/  UISETP.NE.U32.AND UP2, UPT, UR6, URZ, UPT ;  /* 0x000000ff0600728c */ /* 0x000fe4000bf45070 */
[----:B------:R-:W-:Y:S02]  /*04a0*/  USEL UR6, URZ, 0xffffffff, UP0 ;  /* 0xffffffffff067887 */ /* 0x000fe40008000000 */
[----:B------:R-:W-:-:S08]  /*04b0*/  UISETP.NE.AND.EX UP2, UPT, UR7, URZ, UPT, UP2 ;  /* 0x000000ff0700728c */ /* 0x000fd0000bf45320 */
[----:B------:R-:W-:-:S04]  /*04c0*/  UISETP.NE.AND UP1, UPT, UR8, URZ, UPT ;  /* 0x000000ff0800728c */ /* 0x000fc8000bf25270 */
[----:B------:R-:W-:-:S04]  /*04d0*/  @!UP2 USEL UR6, URZ, 0xffffffff, UP1 ;  /* 0xffffffffff06a887 */ /* 0x000fc80008800000 */
[----:B------:R-:W-:-:S04]  /*04e0*/  ULOP3.LUT UR6, UR6, 0x1, URZ, 0xc0, !UPT ;  /* 0x0000000106067892 */ /* 0x000fc8000f8ec0ff */
[----:B------:R-:W-:-:S11]  /*04f0*/  UISETP.NE.U32.AND UP5, UPT, UR6, 0x1, UPT ;  /* 0x000000010600788c */ /* 0x000fd6000bfa5070 */
.L_x_8:
[----:B------:R-:W3:Y:S01]  /*0500*/  SHFL.IDX PT, R0, R180, RZ, 0x1f ;  /* 0x00001fffb4007589 */ /* 0x000ee200000e0000 */
[----:B------:R-:W-:-:S04]  /*0510*/  UISETP.NE.AND UP1, UPT, UR10, 0x2, UPT ;  /* 0x000000020a00788c */ /* 0x000fc8000bf25270 */
[----:B------:R-:W-:Y:S02]  /*0520*/  UISETP.EQ.AND UP2, UPT, UR5, URZ, !UP1 ;  /* 0x000000ff0500728c */ /* 0x000fe4000cf42270 */
[----:B------:R-:W-:-:S04]  /*0530*/  USEL UR7, URZ, 0x1, UP1 ;  /* 0x00000001ff077887 */ /* 0x000fc80008800000 */
[----:B------:R-:W-:Y:S02]  /*0540*/  PLOP3.LUT P5, PT, P1, PT, UP2, 0x80, 0x8 ;  /* 0x000000000008781c */ /* 0x000fe40000faf028 */
[----:B---3--:R-:W-:-:S13]  /*0550*/  ISETP.NE.AND P0, PT, R0, RZ, PT ;  /* 0x000000ff0000720c */ /* 0x008fda0003f05270 */
[----:B------:R-:W-:Y:S05]  /*0560*/  @P0 BRA `(.L_x_9) ;  /* 0x0000000400780947 */ /* 0x000fea0003800000 */
[----:B------:R-:W-:Y:S01]  /*0570*/  ELECT P0, URZ, PT ;  /* 0x0000000000ff782f */ /* 0x000fe20003800000 */
[----:B------:R-:W-:-:S12]  /*0580*/  BSSY.RECONVERGENT B0, `(.L_x_9) ;  /* 0x000005c000007945 */ /* 0x000fd80003800200 */
[----:B------:R-:W-:Y:S05]  /*0590*/  @!P0 BRA `(.L_x_10) ;  /* 0x0000000400688947 */ /* 0x000fea0003800000 */
[----:B------:R-:W-:Y:S01]  /*05a0*/  UMOV UR8, 0x400 ;  /* 0x0000040000087882 */ /* 0x000fe20000000000 */
[----:B------:R-:W-:Y:S01]  /*05b0*/  UMOV UR6, 0x1 ;  /* 0x0000000100067882 */ /* 0x000fe20000000000 */
[----:B------:R-:W-:Y:S02]  /*05c0*/  ULEA UR8, UR37, UR8, 0x18 ;  /* 0x0000000825087291 */ /* 0x000fe4000f8ec0ff */
[----:B------:R-:W-:-:S04]  /*05d0*/  UIADD3 UR12, UPT, UPT, -UR6, 0x100000, URZ ;  /* 0x00100000060c7890 */ /* 0x000fc8000fffe1ff */
[----:B------:R-:W-:Y:S02]  /*05e0*/  USHF.L.U32 UR13, UR12, 0xb, URZ ;  /* 0x0000000b0c0d7899 */ /* 0x000fe400080006ff */
[----:B------:R-:W-:Y:S01]  /*05f0*/  USHF.L.U32 UR12, UR12, 0x1, URZ ;  /* 0x000000010c0c7899 */ /* 0x000fe200080006ff */
[----:B------:R-:W3:Y:S11]  /*0600*/  FENCE.VIEW.ASYNC.S ;  /* 0x00000000000073c6 */ /* 0x000ef60000000000 */
[----:B---3--:R3:W4:Y:S01]  /*0610*/  SYNCS.EXCH.64 URZ, [UR8], UR12 ;  /* 0x0000000c08ff75b2 */ /* 0x0087220008000100 */
[----:B------:R3:W1:Y:S01]  /*0620*/  SYNCS.EXCH.64 URZ, [UR8+0x148], UR12 ;  /* 0x0001480c08ff75b2 */ /* 0x0006620008000100 */
        /* <DEDUP_REMOVED lines=79> */
[----:B------:R3:W1:Y:S02]  /*0b20*/  SYNCS.EXCH.64 URZ, [UR8+0x288], UR12 ;  /* 0x0002880c08ff75b2 */ /* 0x0006640008000100 */
[----:B---34-:R-:W-:Y:S01]  /*0b30*/  NOP ;  /* 0x0000000000007918 */ /* 0x018fe20000000000 */
.L_x_10:
[----:B------:R-:W-:Y:S05]  /*0b40*/  BSYNC.RECONVERGENT B0 ;  /* 0x0000000000007941 */ /* 0x000fea0003800200 */
.L_x_9:
[----:B------:R-:W3:Y:S01]  /*0b50*/  SHFL.IDX PT, R0, R180, RZ, 0x1f ;  /* 0x00001fffb4007589 */ /* 0x000ee200000e0000 */
[----:B------:R-:W-:Y:S01]  /*0b60*/  NOP ;  /* 0x0000000000007918 */ /* 0x000fe20000000000 */
[----:B---3--:R-:W-:-:S13]  /*0b70*/  ISETP.NE.AND P0, PT, R0, 0x1, PT ;  /* 0x000000010000780c */ /* 0x008fda0003f05270 */
[----:B------:R-:W-:Y:S05]  /*0b80*/  @P0 BRA `(.L_x_11) ;  /* 0x00000000003c0947 */ /* 0x000fea0003800000 */
[----:B------:R-:W-:Y:S01]  /*0b90*/  UMOV UR9, 0x400 ;  /* 0x0000040000097882 */ /* 0x000fe20000000000 */
[----:B------:R-:W-:Y:S01]  /*0ba0*/  UMOV UR8, 0x20 ;  /* 0x0000002000087882 */ /* 0x000fe20000000000 */
[----:B------:R-:W-:Y:S01]  /*0bb0*/  UMOV UR6, 0x80 ;  /* 0x0000008000067882 */ /* 0x000fe20000000000 */
[----:B------:R-:W-:Y:S02]  /*0bc0*/  ULEA UR9, UR37, UR9, 0x18 ;  /* 0x0000000925097291 */ /* 0x000fe4000f8ec0ff */
[----:B------:R-:W-:-:S04]  /*0bd0*/  UIADD3 UR12, UPT, UPT, -UR8, 0x100000, URZ ;  /* 0x00100000080c7890 */ /* 0x000fc8000fffe1ff */
[----:B------:R-:W-:Y:S02]  /*0be0*/  USHF.L.U32 UR13, UR12, 0xb, URZ ;  /* 0x0000000b0c0d7899 */ /* 0x000fe400080006ff */
[----:B------:R-:W-:Y:S02]  /*0bf0*/  USHF.L.U32 UR12, UR12, 0x1, URZ ;  /* 0x000000010c0c7899 */ /* 0x000fe400080006ff */
[----:B------:R-:W-:-:S04]  /*0c00*/  UIADD3 UR14, UPT, UPT, -UR6, 0x100000, URZ ;  /* 0x00100000060e7890 */ /* 0x000fc8000fffe1ff */
[----:B------:R-:W-:Y:S02]  /*0c10*/  USHF.L.U32 UR15, UR14, 0xb, URZ ;  /* 0x0000000b0e0f7899 */ /* 0x000fe400080006ff */
[----:B------:R-:W-:Y:S01]  /*0c20*/  USHF.L.U32 UR14, UR14, 0x1, URZ ;  /* 0x000000010e0e7899 */ /* 0x000fe200080006ff */
[----:B------:R-:W-:Y:S01]  /*0c30*/  ELECT P0, URZ, PT ;  /* 0x0000000000ff782f */ /* 0x000fe20003800000 */
[----:B------:R-:W3:Y:S02]  /*0c40*/  FENCE.VIEW.ASYNC.S ;  /* 0x00000000000073c6 */ /* 0x000ee40000000000 */
[----:B---3--:R3:W4:Y:S08]  /*0c50*/  SYNCS.EXCH.64 URZ, [UR9+0x290], UR12 ;  /* 0x0002900c09ff75b2 */ /* 0x0087300008000100 */
[----:B------:R3:W1:Y:S01]  /*0c60*/  SYNCS.EXCH.64 URZ, [UR9+0x298], UR14 ;  /* 0x0002980e09ff75b2 */ /* 0x0006620008000100 */
[----:B------:R-:W-:Y:S01]  /*0c70*/  NOP ;  /* 0x0000000000007918 */ /* 0x000fe20000000000 */
.L_x_11:
[----:B------:R-:W2:Y:S01]  /*0c80*/  SHFL.IDX PT, R0, R180, RZ, 0x1f ;  /* 0x00001fffb4007589 */ /* 0x000ea200000e0000 */
[----:B------:R-:W-:Y:S01]  /*0c90*/  NOP ;  /* 0x0000000000007918 */ /* 0x000fe20000000000 */
[----:B--2---:R-:W-:-:S13]  /*0ca0*/  ISETP.NE.AND P0, PT, R0, 0x3, PT ;  /* 0x000000030000780c */ /* 0x004fda0003f05270 */
[----:B------:R-:W-:Y:S05]  /*0cb0*/  @P0 BRA `(.L_x_12) ;  /* 0x00000000002c0947 */ /* 0x000fea0003800000 */
[----:B------:R-:W-:Y:S01]  /*0cc0*/  UMOV UR8, 0x400 ;  /* 0x0000040000087882 */ /* 0x000fe20000000000 */
[----:B------:R-:W-:Y:S01]  /*0cd0*/  UMOV UR6, 0x20 ;  /* 0x0000002000067882 */ /* 0x000fe20000000000 */
[----:B------:R-:W-:Y:S02]  /*0ce0*/  ULEA UR8, UR37, UR8, 0x18 ;  /* 0x0000000825087291 */ /* 0x000fe4000f8ec0ff */
[----:B---3--:R-:W-:-:S04]  /*0cf0*/  UIADD3 UR12, UPT, UPT, -UR6, 0x100000, URZ ;  /* 0x00100000060c7890 */ /* 0x008fc8000fffe1ff */
[----:B------:R-:W-:Y:S02]  /*0d00*/  USHF.L.U32 UR13, UR12, 0xb, URZ ;  /* 0x0000000b0c0d7899 */ /* 0x000fe400080006ff */
[----:B------:R-:W-:Y:S01]  /*0d10*/  USHF.L.U32 UR12, UR12, 0x1, URZ ;  /* 0x000000010c0c7899 */ /* 0x000fe200080006ff */
[----:B------:R-:W-:Y:S01]  /*0d20*/  ELECT P0, URZ, PT ;  /* 0x0000000000ff782f */ /* 0x000fe20003800000 */
[----:B------:R-:W2:Y:S10]  /*0d30*/  FENCE.VIEW.ASYNC.S ;  /* 0x00000000000073c6 */ /* 0x000eb40000000000 */
[----:B--2---:R2:W3:Y:S01]  /*0d40*/  SYNCS.EXCH.64 URZ, [UR8+0x2a0], UR12 ;  /* 0x0002a00c08ff75b2 */ /* 0x0044e20008000100 */
[----:B------:R2:W1:Y:S01]  /*0d50*/  SYNCS.EXCH.64 URZ, [UR8+0x2a8], UR12 ;  /* 0x0002a80c08ff75b2 */ /* 0x0004620008000100 */
[----:B------:R-:W-:Y:S01]  /*0d60*/  NOP ;  /* 0x0000000000007918 */ /* 0x000fe20000000000 */
.L_x_12:
[----:B------:R-:W4:Y:S01]  /*0d70*/  SHFL.IDX PT, R0, R180, RZ, 0x1f ;  /* 0x00001fffb4007589 */ /* 0x000f2200000e0000 */
[----:B------:R-:W-:Y:S01]  /*0d80*/  NOP ;  /* 0x0000000000007918 */ /* 0x000fe20000000000 */
[----:B----4-:R-:W-:-:S13]  /*0d90*/  ISETP.NE.AND P0, PT, R0, 0x4, PT ;  /* 0x000000040000780c */ /* 0x010fda0003f05270 */
[----:B------:R-:W-:Y:S05]  /*0da0*/  @P0 BRA `(.L_x_13) ;  /* 0x0000000000480947 */ /* 0x000fea0003800000 */
[----:B---3--:R-:W-:Y:S01]  /*0db0*/  UMOV UR9, 0x1e0 ;  /* 0x000001e000097882 */ /* 0x008fe20000000000 */
[----:B--2---:R-:W-:Y:S01]  /*0dc0*/  UMOV UR8, 0x400 ;  /* 0x0000040000087882 */ /* 0x004fe20000000000 */
[----:B------:R-:W-:Y:S01]  /*0dd0*/  USEL UR9, UR9, 0x1a0, UP5 ;  /* 0x000001a009097887 */ /* 0x000fe2000a800000 */
        /* <DEDUP_REMOVED lines=9> */
[----:B------:R-:W2:Y:S02]  /*0e70*/  FENCE.VIEW.ASYNC.S ;  /* 0x00000000000073c6 */ /* 0x000ea40000000000 */
[----:B--2---:R4:W2:Y:S08]  /*0e80*/  SYNCS.EXCH.64 URZ, [UR8+0x2b0], UR12 ;  /* 0x0002b00c08ff75b2 */ /* 0x0048b00008000100 */
[----:B------:R4:W3:Y:S01]  /*0e90*/  SYNCS.EXCH.64 URZ, [UR8+0x2c0], UR14 ;  /* 0x0002c00e08ff75b2 */ /* 0x0008e20008000100 */
[----:B------:R4:W1:Y:S01]  /*0ea0*/  SYNCS.EXCH.64 URZ, [UR8+0x2b8], UR12 ;  /* 0x0002b80c08ff75b2 */ /* 0x0008620008000100 */
[----:B------:R4:W1:Y:S02]  /*0eb0*/  SYNCS.EXCH.64 URZ, [UR8+0x2c8], UR14 ;  /* 0x0002c80e08ff75b2 */ /* 0x0008640008000100 */
[----:B----4-:R-:W-:Y:S01]  /*0ec0*/  NOP ;  /* 0x0000000000007918 */ /* 0x010fe20000000000 */
.L_x_13:
[----:B------:R-:W4:Y:S01]  /*0ed0*/  SHFL.IDX PT, R0, R180, RZ, 0x1f ;  /* 0x00001fffb4007589 */ /* 0x000f2200000e0000 */
[----:B------:R-:W-:Y:S01]  /*0ee0*/  NOP ;  /* 0x0000000000007918 */ /* 0x000fe20000000000 */
[----:B----4-:R-:W-:-:S13]  /*0ef0*/  ISETP.NE.AND P0, PT, R0, 0x5, PT ;  /* 0x000000050000780c */ /* 0x010fda0003f05270 */
[----:B------:R-:W-:Y:S05]  /*0f00*/  @P0 BRA `(.L_x_14) ;  /* 0x0000000000540947 */ /* 0x000fea0003800000 */
[----:B---3--:R-:W-:Y:S01]  /*0f10*/  UMOV UR9, 0x400 ;  /* 0x0000040000097882 */ /* 0x008fe20000000000 */
[----:B--2---:R-:W-:Y:S01]  /*0f20*/  UMOV UR8, 0x1 ;  /* 0x0000000100087882 */ /* 0x004fe20000000000 */
        /* <DEDUP_REMOVED lines=13> */
[----:B------:R4:W1:Y:S01]  /*1000*/  SYNCS.EXCH.64 URZ, [UR9+0x2f8], UR14 ;  /* 0x0002f80e09ff75b2 */ /* 0x0008620008000100 */
[----:B------:R4:W1:Y:S01]  /*1010*/  SYNCS.EXCH.64 URZ, [UR9+0x2e0], UR12 ;  /* 0x0002e00c09ff75b2 */ /* 0x0008620008000100 */
[----:B------:R4:W1:Y:S01]  /*1020*/  SYNCS.EXCH.64 URZ, [UR9+0x300], UR14 ;  /* 0x0003000e09ff75b2 */ /* 0x0008620008000100 */
[----:B------:R4:W1:Y:S01]  /*1030*/  SYNCS.EXCH.64 URZ, [UR9+0x2e8], UR12 ;  /* 0x0002e80c09ff75b2 */ /* 0x0008620008000100 */
[----:B------:R4:W1:Y:S02]  /*1040*/  SYNCS.EXCH.64 URZ, [UR9+0x308], UR14 ;  /* 0x0003080e09ff75b2 */ /* 0x0008640008000100 */
[----:B----4-:R-:W-:Y:S01]  /*1050*/  NOP ;  /* 0x0000000000007918 */ /* 0x010fe20000000000 */
.L_x_14:
[----:B------:R-:W4:Y:S01]  /*1060*/  SHFL.IDX PT, R0, R180, RZ, 0x1f ;  /* 0x00001fffb4007589 */ /* 0x000f2200000e0000 */
[----:B------:R-:W-:Y:S01]  /*1070*/  ISETP.NE.OR P1, PT, RZ, UR10, !P1 ;  /* 0x0000000aff007c0c */ /* 0x000fe2000cf25670 */
[----:B------:R-:W-:Y:S01]  /*1080*/  NOP ;  /* 0x0000000000007918 */ /* 0x000fe20000000000 */
[----:B----4-:R-:W-:-:S13]  /*1090*/  ISETP.NE.AND P0, PT, R0, 0x3, PT ;  /* 0x000000030000780c */ /* 0x010fda0003f05270 */
[----:B------:R-:W-:Y:S05]  /*10a0*/  @P0 BRA `(.L_x_15) ;  /* 0x0000000000340947 */ /* 0x000fea0003800000 */
[----:B--2---:R-:W-:Y:S01]  /*10b0*/  UMOV UR8, 0x400 ;  /* 0x0000040000087882 */ /* 0x004fe20000000000 */
[----:B------:R-:W-:Y:S01]  /*10c0*/  UMOV UR6, 0x20 ;  /* 0x0000002000067882 */ /* 0x000fe20000000000 */
[----:B------:R-:W-:Y:S02]  /*10d0*/  ULEA UR8, UR37, UR8, 0x18 ;  /* 0x0000000825087291 */ /* 0x000fe4000f8ec0ff */
[----:B---3--:R-:W-:-:S04]  /*10e0*/  UIADD3 UR12, UPT, UPT, -UR6, 0x100000, URZ ;  /* 0x00100000060c7890 */ /* 0x008fc8000fffe1ff */
[----:B------:R-:W-:Y:S02]  /*10f0*/  USHF.L.U32 UR13, UR12, 0xb, URZ ;  /* 0x0000000b0c0d7899 */ /* 0x000fe400080006ff */
[----:B------:R-:W-:Y:S01]  /*1100*/  USHF.L.U32 UR12, UR12, 0x1, URZ ;  /* 0x000000010c0c7899 */ /* 0x000fe200080006ff */
[----:B------:R-:W-:Y:S01]  /*1110*/  ELECT P0, URZ, PT ;  /* 0x0000000000ff782f */ /* 0x000fe20003800000 */
[----:B------:R-:W2:Y:S10]  /*1120*/  FENCE.VIEW.ASYNC.S ;  /* 0x00000000000073c6 */ /* 0x000eb40000000000 */
[----:B--2---:R4:W2:Y:S01]  /*1130*/  SYNCS.EXCH.64 URZ, [UR8+0x310], UR12 ;  /* 0x0003100c08ff75b2 */ /* 0x0048a20008000100 */
[----:B------:R4:W3:Y:S01]  /*1140*/  SYNCS.EXCH.64 URZ, [UR8+0x320], UR12 ;  /* 0x0003200c08ff75b2 */ /* 0x0008e20008000100 */
[----:B------:R4:W1:Y:S01]  /*1150*/  SYNCS.EXCH.64 URZ, [UR8+0x318], UR12 ;  /* 0x0003180c08ff75b2 */ /* 0x0008620008000100 */
[----:B------:R4:W1:Y:S02]  /*1160*/  SYNCS.EXCH.64 URZ, [UR8+0x328], UR12 ;  /* 0x0003280c08ff75b2 */ /* 0x0008640008000100 */
[----:B----4-:R-:W-:Y:S01]  /*1170*/  NOP ;  /* 0x0000000000007918 */ /* 0x010fe20000000000 */
.L_x_15:
[----:B------:R-:W-:Y:S01]  /*1180*/  VOTEU.ALL UP1, P1 ;  /* 0x0000000000ff7886 */ /* 0x000fe20000820000 */
[----:B--2---:R-:W2:Y:S01]  /*1190*/  LDCU UR8, c[0x0][0x36c] ;  /* 0x00006d80ff0877ac */ /* 0x004ea20008000800 */
[----:B------:R-:W-:Y:S01]  /*11a0*/  NOP ;  /* 0x0000000000007918 */ /* 0x000fe20000000000 */
[----:B------:R-:W-:Y:S01]  /*11b0*/  LOP3.LUT R10, R175, 0x1f, RZ, 0xc0, !PT ;  /* 0x0000001faf0a7812 */ /* 0x000fe200078ec0ff */
[----:B---3--:R-:W-:Y:S01]  /*11c0*/  UMOV UR12, 0x20 ;  /* 0x00000020000c7882 */ /* 0x008fe20000000000 */
[----:B------:R-:W-:Y:S01]  /*11d0*/  @!UP1 UMOV UR6, 0x400 ;  /* 0x0000040000069882 */ /* 0x000fe20000000000 */
[----:B------:R-:W-:-:S04]  /*11e0*/  @!UP1 UIADD3 UR12, UPT, UPT, -UR12, 0x100000, URZ ;  /* 0x001000000c0c9890 */ /* 0x000fc8000fffe1ff */
[----:B------:R-:W-:Y:S02]  /*11f0*/  @!UP1 USHF.L.U32 UR13, UR12, 0xb, URZ ;  /* 0x0000000b0c0d9899 */ /* 0x000fe400080006ff */
[----:B------:R-:W-:Y:S02]  /*1200*/  @!UP1 USHF.L.U32 UR12, UR12, 0x1, URZ ;  /* 0x000000010c0c9899 */ /* 0x000fe400080006ff */
[----:B------:R-:W-:Y:S01]  /*1210*/  @!UP1 ULEA UR6, UR37, UR6, 0x18 ;  /* 0x0000000625069291 */ /* 0x000fe2000f8ec0ff */
[----:B------:R-:W-:Y:S01]  /*1220*/  VOTEU.ALL UP1, P1 ;  /* 0x0000000000ff7886 */ /* 0x000fe20000820000 */
[----:B------:R-:W-:Y:S01]  /*1230*/  UISETP.NE.AND UP4, UPT, UR10, URZ, UPT ;  /* 0x000000ff0a00728c */ /* 0x000fe2000bf85270 */
[----:B------:R-:W3:Y:S09]  /*1240*/  FENCE.VIEW.ASYNC.S ;  /* 0x00000000000073c6 */ /* 0x000ef20000000000 */
[----:B---3--:R3:W4:Y:S01]  /*1250*/  @!UP1 SYNCS.EXCH.64 URZ, [UR6+0x330], UR12 ;  /* 0x0003300c06ff95b2 */ /* 0x0087220008000100 */
[----:B--2---:R-:W-:-:S09]  /*1260*/  UISETP.EQ.U32.AND UP1, UPT, UR8, 0x1, UPT ;  /* 0x000000010800788c */ /* 0x004fd2000bf22070 */
[----:B------:R-:W-:Y:S05]  /*1270*/  BRA.U !UP1, `(.L_x_16) ;  /* 0x0000000109087547 */ /* 0x000fea000b800000 */
[----:B-1--4-:R-:W-:Y:S01]  /*1280*/  UCGABAR_ARV ;  /* 0x00000000000079c7 */ /* 0x012fe20008000000 */
[----:B------:R-:W-:Y:S05]  /*1290*/  BRA `(.L_x_17) ;  /* 0x0000000000047947 */ /* 0x000fea0003800000 */
.L_x_16:
[----:B-1--4-:R-:W-:Y:S01]  /*12a0*/  NOP ;  /* 0x0000000000007918 */ /* 0x012fe20000000000 */
.L_x_17:
[----:B------:R-:W1:Y:S01]  /*12b0*/  S2R R166, SR_CTAID.Y ;  /* 0x0000000000a67919 */ /* 0x000e620000002600 */
[----:B------:R-:W-:-:S05]  /*12c0*/  CS2R.32 R165, SR_CgaSize ;  /* 0x0000000000a57805 */ /* 0x000fca0000008a00 */
[----:B------:R-:W-:-:S05]  /*12d0*/  IMAD R165, R165, -0xa0, RZ ;  /* 0xffffff60a5a57824 */ /* 0x000fca00078e02ff */
[----:B---3--:R-:W-:-:S14]  /*12e0*/  R2UR UR6, R165 ;  /* 0x00000000a50672ca */ /* 0x008fdc00000e0000 */
[----:B------:R-:W2:Y:S01]  /*12f0*/  LDCU UR6, c[0x0][UR6+0x2b4] ;  /* 0x00005680060677ac */ /* 0x000ea20008000800 */
[----:B------:R-:W-:-:S05]  /*1300*/  CS2R.32 R0, SR_CgaSize ;  /* 0x0000000000007805 */ /* 0x000fca0000008a00 */
[----:B------:R-:W-:-:S06]  /*1310*/  IMAD R0, R0, -0xa0, RZ ;  /* 0xffffff6000007824 */ /* 0x000fcc00078e02ff */
[----:B------:R-:W3:Y:S01]  /*1320*/  LDC R0, c[0x0][R0+0x2a4] ;  /* 0x0000a90000007b82 */ /* 0x000ee20000000800 */
[----:B------:R-:W-:Y:S01]  /*1330*/  PRMT R8, RZ, 0x7610, R8 ;  /* 0x00007610ff087816 */ /* 0x000fe20000000008 */
[----:B------:R-:W4:Y:S01]  /*1340*/  S2R R11, SR_CTAID.X ;  /* 0x00000000000b7919 */ /* 0x000f220000002500 */
[----:B------:R-:W-:-:S05]  /*1350*/  CS2R.32 R165, SR_CgaSize ;  /* 0x0000000000a57805 */ /* 0x000fca0000008a00 */
[----:B------:R-:W-:-:S05]  /*1360*/  IMAD R165, R165, -0xa0, RZ ;  /* 0xffffff60a5a57824 */ /* 0x000fca00078e02ff */
[----:B------:R-:W-:-:S14]  /*1370*/  R2UR UR8, R165 ;  /* 0x00000000a50872ca */ /* 0x000fdc00000e0000 */
[----:B------:R-:W3:Y:S01]  /*1380*/  LDCU UR8, c[0x0][UR8+0x2b0] ;  /* 0x00005600080877ac */ /* 0x000ee20008000800 */
[----:B------:R-:W-:Y:S01]  /*1390*/  UISETP.NE.AND UP2, UPT, UR10, 0x2, UPT ;  /* 0x000000020a00788c */ /* 0x000fe2000bf45270 */
[----:B------:R-:W2:Y:S01]  /*13a0*/  LDC R9, c[0x0][0xb24] ;  /* 0x0002c900ff097b82 */ /* 0x000ea20000000800 */
[----:B------:R-:W-:-:S05]  /*13b0*/  CS2R.32 R2, SR_CgaSize ;  /* 0x0000000000027805 */ /* 0x000fca0000008a00 */
[----:B------:R-:W-:-:S06]  /*13c0*/  IMAD R2, R2, -0xa0, RZ ;  /* 0xffffff6002027824 */ /* 0x000fcc00078e02ff */
[----:B------:R-:W3:Y:S08]  /*13d0*/  LDC R2, c[0x0][R2+0x2a0] ;  /* 0x0000a80002027b82 */ /* 0x000ef00000000800 */
[----:B------:R-:W3:Y:S01]  /*13e0*/  LDC R72, c[0x0][0xb24] ;  /* 0x0002c900ff487b82 */ /* 0x000ee20000000800 */
[----:B-1----:R-:W-:-:S07]  /*13f0*/  I2FP.F32.U32 R3, R166 ;  /* 0x000000a600037245 */ /* 0x002fce0000201000 */
[----:B------:R-:W1:Y:S01]  /*1400*/  S2UR UR36, SR_CTAID.Z ;  /* 0x00000000002479c3 */ /* 0x000e620000002700 */
[----:B--2---:R-:W-:Y:S01]  /*1410*/  ISETP.GE.AND P0, PT, R9, 0x1, PT ;  /* 0x000000010900780c */ /* 0x004fe20003f06270 */
[----:B----4-:R-:W-:Y:S01]  /*1420*/  IMAD.MOV.U32 R165, RZ, RZ, R11 ;  /* 0x000000ffffa57224 */ /* 0x010fe200078e000b */
[----:B------:R-:W-:Y:S01]  /*1430*/  I2FP.F32.U32 R4, R11 ;  /* 0x0000000b00047245 */ /* 0x000fe20000201000 */
[----:B------:R-:W-:Y:S01]  /*1440*/  FMUL R3, R3, UR6 ;  /* 0x0000000603037c20 */ /* 0x000fe20008400000 */
[----:B------:R-:W2:Y:S03]  /*1450*/  LDCU UR6, c[0x0][0xb30] ;  /* 0x00016600ff0677ac */ /* 0x000ea60008000800 */
[----:B---3--:R-:W-:Y:S01]  /*1460*/  FMUL R4, R4, UR8 ;  /* 0x0000000804047c20 */ /* 0x008fe20008400000 */
[----:B------:R-:W3:Y:S08]  /*1470*/  F2I.U32.TRUNC.NTZ R145, R3 ;  /* 0x0000000300917305 */ /* 0x000ef0000020f000 */
[----:B------:R-:W4:Y:S01]  /*1480*/  F2I.U32.TRUNC.NTZ R164, R4 ;  /* 0x0000000400a47305 */ /* 0x000f22000020f000 */
[----:B--2---:R-:W-:Y:S01]  /*1490*/  UISETP.NE.AND UP3, UPT, UR6, 0x1, UPT ;  /* 0x000000010600788c */ /* 0x004fe2000bf65270 */
[----:B---3--:R-:W-:-:S05]  /*14a0*/  IADD3 R145, PT, PT, -R145, RZ, RZ ;  /* 0x000000ff91917210 */ /* 0x008fca0007ffe1ff */
[----:B------:R-:W-:Y:S01]  /*14b0*/  IMAD R145, R0, R145, R166 ;  /* 0x0000009100917224 */ /* 0x000fe200078e02a6 */
[----:B------:R-:W-:Y:S01]  /*14c0*/  PRMT R0, RZ, 0x7610, R0 ;  /* 0x00007610ff007816 */ /* 0x000fe20000000000 */
[----:B----4-:R-:W-:-:S04]  /*14d0*/  IMAD.MOV R164, RZ, RZ, -R164 ;  /* 0x000000ffffa47224 */ /* 0x010fc800078e0aa4 */
[----:B------:R-:W-:Y:S01]  /*14e0*/  IMAD R164, R2, R164, R11 ;  /* 0x000000a402a47224 */ /* 0x000fe200078e020b */
[----:B-1----:R-:W-:Y:S06]  /*14f0*/  BRA.U UP4, `(.L_x_18) ;  /* 0x0000000104247547 */ /* 0x002fec000b800000 */
[----:B------:R-:W-:Y:S01]  /*1500*/  ISETP.NE.AND P1, PT, R145, RZ, PT ;  /* 0x000000ff9100720c */ /* 0x000fe20003f25270 */
[----:B------:R-:W-:Y:S01]  /*1510*/  IMAD.MOV.U32 R0, RZ, RZ, 0x3 ;  /* 0x00000003ff007424 */ /* 0x000fe200078e00ff */
[C---:B------:R-:W-:Y:S02]  /*1520*/  LOP3.LUT R3, R164.reuse, 0xfffffffe, RZ, 0xc0, !PT ;  /* 0xfffffffea4037812 */ /* 0x040fe400078ec0ff */
[----:B------:R-:W-:Y:S02]  /*1530*/  ISETP.LT.U32.OR P1, PT, R164, 0x2, !P1 ;  /* 0x00000002a400780c */ /* 0x000fe40004f21470 */
[----:B------:R-:W-:Y:S02]  /*1540*/  SHF.L.U32 R0, R0, R3, RZ ;  /* 0x0000000300007219 */ /* 0x000fe400000006ff */
[----:B------:R-:W-:Y:S02]  /*1550*/  SEL R5, RZ, 0x1, !P1 ;  /* 0x00000001ff057807 */ /* 0x000fe40004800000 */
[----:B------:R-:W-:-:S05]  /*1560*/  SEL R2, RZ, 0x2, !P1 ;  /* 0x00000002ff027807 */ /* 0x000fca0004800000 */
[----:B------:R-:W-:-:S05]  /*1570*/  IMAD.IADD R2, R5, 0x1, R2 ;  /* 0x0000000105027824 */ /* 0x000fca00078e0202 */
[----:B------:R-:W-:Y:S02]  /*1580*/  PRMT R8, R2, 0x7610, R8 ;  /* 0x0000761002087816 */ /* 0x000fe40000000008 */
.L_x_18:
[----:B------:R-:W-:Y:S05]  /*1590*/  @!P0 BRA `(.L_x_19) ;  /* 0x0000000000b88947 */ /* 0x000fea0003800000 */
[----:B------:R-:W1:Y:S01]  /*15a0*/  LDC.64 R4, c[0x0][0xb18] ;  /* 0x0002c600ff047b82 */ /* 0x000e620000000a00 */
[----:B------:R-:W-:-:S07]  /*15b0*/  ISETP.NE.AND P0, PT, R9, 0x1, PT ;  /* 0x000000010900780c */ /* 0x000fce0003f05270 */
[----:B------:R-:W2:Y:S08]  /*15c0*/  LDC R14, c[0x0][0xb0c] ;  /* 0x0002c300ff0e7b82 */ /* 0x000eb00000000800 */
[----:B------:R-:W3:Y:S08]  /*15d0*/  LDC R13, c[0x0][0x370] ;  /* 0x0000dc00ff0d7b82 */ /* 0x000ef00000000800 */
[----:B------:R-:W4:Y:S01]  /*15e0*/  LDC R16, c[0x0][0x374] ;  /* 0x0000dd00ff107b82 */ /* 0x000f220000000800 */
[----:B-1----:R-:W-:-:S07]  /*15f0*/  ISETP.NE.AND P1, PT, R4, 0x1, PT ;  /* 0x000000010400780c */ /* 0x002fce0003f25270 */
[----:B------:R-:W3:Y:S01]  /*1600*/  LDC.64 R6, c[0x0][0xb10] ;  /* 0x0002c400ff067b82 */ /* 0x000ee20000000a00 */
[----:B--2---:R-:W-:-:S07]  /*1610*/  ISETP.NE.AND P2, PT, R14, 0x1, PT ;  /* 0x000000010e00780c */ /* 0x004fce0003f45270 */
[----:B------:R-:W1:Y:S08]  /*1620*/  LDC R12, c[0x0][0xb20] ;  /* 0x0002c800ff0c7b82 */ /* 0x000e700000000800 */
[----:B------:R-:W2:Y:S01]  /*1630*/  LDC.64 R2, c[0x0][0xb28] ;  /* 0x0002ca00ff027b82 */ /* 0x000ea20000000a00 */
[----:B----4-:R-:W-:-:S04]  /*1640*/  IMAD.HI.U32 R15, R16, R5, RZ ;  /* 0x00000005100f7227 */ /* 0x010fc800078e00ff */
[----:B------:R-:W-:-:S04]  /*1650*/  IMAD.HI.U32 R5, R166, R5, RZ ;  /* 0x00000005a6057227 */ /* 0x000fc800078e00ff */
[----:B---3--:R-:W-:-:S04]  /*1660*/  IMAD.HI.U32 R18, R13, R6, RZ ;  /* 0x000000060d127227 */ /* 0x008fc800078e00ff */
[C---:B------:R-:W-:Y:S01]  /*1670*/  IMAD.HI.U32 R20, R11.reuse, R6, RZ ;  /* 0x000000060b147227 */ /* 0x040fe200078e00ff */
[-C--:B------:R-:W-:Y:S02]  /*1680*/  @P2 SHF.R.U32.HI R13, RZ, R7.reuse, R18 ;  /* 0x00000007ff0d2219 */ /* 0x080fe40000011612 */
[-C--:B-1----:R-:W-:Y:S02]  /*1690*/  @P1 SHF.R.U32.HI R16, RZ, R12.reuse, R15 ;  /* 0x0000000cff101219 */ /* 0x082fe4000001160f */
[----:B------:R-:W-:Y:S02]  /*16a0*/  SHF.R.U32.HI R5, RZ, R12, R5 ;  /* 0x0000000cff057219 */ /* 0x000fe40000011605 */
[----:B------:R-:W-:Y:S02]  /*16b0*/  SHF.R.U32.HI R20, RZ, R7, R20 ;  /* 0x00000007ff147219 */ /* 0x000fe40000011614 */
[----:B------:R-:W-:Y:S01]  /*16c0*/  SEL R5, R166, R5, !P1 ;  /* 0x00000005a6057207 */ /* 0x000fe20004800000 */
[----:B--2---:R-:W-:Y:S01]  /*16d0*/  IMAD.HI.U32 R18, R16, R2, RZ ;  /* 0x0000000210127227 */ /* 0x004fe200078e00ff */
[----:B------:R-:W-:-:S02]  /*16e0*/  SEL R165, R11, R20, !P2 ;  /* 0x000000140ba57207 */ /* 0x000fc40005000000 */
[----:B------:R-:W-:Y:S01]  /*16f0*/  IADD3 R7, PT, PT, -R5, RZ, RZ ;  /* 0x000000ff05077210 */ /* 0x000fe20007ffe1ff */
[----:B------:R-:W-:Y:S01]  /*1700*/  IMAD.HI.U32 R6, R13, R2, RZ ;  /* 0x000000020d067227 */ /* 0x000fe200078e00ff */
[----:B------:R-:W-:-:S03]  /*1710*/  @P0 SHF.R.U32.HI R16, RZ, R3, R18 ;  /* 0x00000003ff100219 */ /* 0x000fc60000011612 */
[----:B------:R-:W-:Y:S01]  /*1720*/  IMAD R7, R4, R7, R166 ;  /* 0x0000000704077224 */ /* 0x000fe200078e02a6 */
[----:B------:R-:W-:Y:S01]  /*1730*/  @P0 SHF.R.U32.HI R13, RZ, R3, R6 ;  /* 0x00000003ff0d0219 */ /* 0x000fe20000011606 */
[----:B------:R-:W-:-:S04]  /*1740*/  IMAD R16, R16, R9, RZ ;  /* 0x0000000910107224 */ /* 0x000fc800078e02ff */
[----:B------:R-:W-:Y:S01]  /*1750*/  IMAD R6, R13, R9, RZ ;  /* 0x000000090d067224 */ /* 0x000fe200078e02ff */
[----:B------:R-:W-:-:S04]  /*1760*/  ISETP.GE.AND P1, PT, R5, R16, PT ;  /* 0x000000100500720c */ /* 0x000fc80003f26270 */
[----:B------:R-:W-:Y:S01]  /*1770*/  ISETP.GE.OR P1, PT, R165, R6, P1 ;  /* 0x00000006a500720c */ /* 0x000fe20000f26670 */
[----:B------:R-:W-:-:S05]  /*1780*/  IMAD.HI.U32 R6, R5, R2, RZ ;  /* 0x0000000205067227 */ /* 0x000fca00078e00ff */
[----:B------:R-:W-:-:S04]  /*1790*/  SHF.R.U32.HI R6, RZ, R3, R6 ;  /* 0x00000003ff067219 */ /* 0x000fc80000011606 */
[----:B------:R-:W-:-:S03]  /*17a0*/  SEL R6, R5, R6, !P0 ;  /* 0x0000000605067207 */ /* 0x000fc60004000000 */
[----:B------:R-:W-:Y:S01]  /*17b0*/  @!P1 IMAD.HI.U32 R12, R165, R2, RZ ;  /* 0x00000002a50c9227 */ /* 0x000fe200078e00ff */
[----:B------:R-:W-:-:S04]  /*17c0*/  IADD3 R2, PT, PT, -R6, RZ, RZ ;  /* 0x000000ff06027210 */ /* 0x000fc80007ffe1ff */
[----:B------:R-:W-:Y:S01]  /*17d0*/  @!P1 SHF.R.U32.HI R12, RZ, R3, R12 ;  /* 0x00000003ff0c9219 */ /* 0x000fe2000001160c */
[----:B------:R-:W-:-:S03]  /*17e0*/  IMAD R2, R9, R2, R5 ;  /* 0x0000000209027224 */ /* 0x000fc600078e0205 */
[----:B------:R-:W-:-:S05]  /*17f0*/  @!P1 SEL R3, R165, R12, !P0 ;  /* 0x0000000ca5039207 */ /* 0x000fca0004000000 */
[--C-:B------:R-:W-:Y:S02]  /*1800*/  @!P1 IMAD.IADD R6, R6, 0x1, -R3.reuse ;  /* 0x0000000106069824 */ /* 0x100fe400078e0a03 */
[----:B------:R-:W-:Y:S01]  /*1810*/  @!P1 IMAD R3, R2, R13, R3 ;  /* 0x0000000d02039224 */ /* 0x000fe200078e0203 */
[----:B------:R-:W-:Y:S01]  /*1820*/  IADD3 R2, PT, PT, -R165, RZ, RZ ;  /* 0x000000ffa5027210 */ /* 0x000fe20007ffe1ff */
[----:B------:R-:W-:Y:S02]  /*1830*/  @!P1 IMAD R5, R6, R9, R165 ;  /* 0x0000000906059224 */ /* 0x000fe400078e02a5 */
[----:B------:R-:W-:Y:S02]  /*1840*/  @!P1 IMAD.MOV.U32 R165, RZ, RZ, R3 ;  /* 0x000000ffffa59224 */ /* 0x000fe400078e0003 */
[----:B------:R-:W-:Y:S02]  /*1850*/  IMAD R2, R14, R2, R11 ;  /* 0x000000020e027224 */ /* 0x000fe400078e020b */
[----:B------:R-:W-:-:S02]  /*1860*/  IMAD R166, R5, R4, R7 ;  /* 0x0000000405a67224 */ /* 0x000fc400078e0207 */
[----:B------:R-:W-:Y:S02]  /*1870*/  IMAD R165, R165, R14, R2 ;  /* 0x0000000ea5a57224 */ /* 0x000fe400078e0202 */
.L_x_19:
[----:B------:R-:W-:Y:S05]  /*1880*/  BRA.U UP3, `(.L_x_20) ;  /* 0x0000000103407547 */ /* 0x000fea000b800000 */
[----:B------:R-:W1:Y:S08]  /*1890*/  LDC.64 R4, c[0x0][0xb10] ;  /* 0x0002c400ff047b82 */ /* 0x000e700000000a00 */
[----:B------:R-:W2:Y:S08]  /*18a0*/  LDC.64 R2, c[0x0][0xb18] ;  /* 0x0002c600ff027b82 */ /* 0x000eb00000000a00 */
[----:B------:R-:W3:Y:S08]  /*18b0*/  LDC R6, c[0x0][0xb20] ;  /* 0x0002c800ff067b82 */ /* 0x000ef00000000800 */
[----:B------:R-:W4:Y:S01]  /*18c0*/  LDC R12, c[0x0][0xb0c] ;  /* 0x0002c300ff0c7b82 */ /* 0x000f220000000800 */
[----:B-1----:R-:W-:-:S05]  /*18d0*/  IMAD.HI.U32 R4, R165, R4, RZ ;  /* 0x00000004a5047227 */ /* 0x002fca00078e00ff */
[----:B------:R-:W-:Y:S01]  /*18e0*/  SHF.R.U32.HI R4, RZ, R5, R4 ;  /* 0x00000005ff047219 */ /* 0x000fe20000011604 */
[----:B--2---:R-:W-:Y:S01]  /*18f0*/  IMAD.HI.U32 R3, R166, R3, RZ ;  /* 0x00000003a6037227 */ /* 0x004fe200078e00ff */
[----:B------:R-:W-:-:S04]  /*1900*/  ISETP.NE.AND P0, PT, R2, 0x1, PT ;  /* 0x000000010200780c */ /* 0x000fc80003f05270 */
[----:B---3--:R-:W-:-:S04]  /*1910*/  SHF.R.U32.HI R3, RZ, R6, R3 ;  /* 0x00000006ff037219 */ /* 0x008fc80000011603 */
[----:B------:R-:W-:Y:S02]  /*1920*/  SEL R3, R166, R3, !P0 ;  /* 0x00000003a6037207 */ /* 0x000fe40004000000 */
[----:B----4-:R-:W-:-:S04]  /*1930*/  ISETP.NE.AND P1, PT, R12, 0x1, PT ;  /* 0x000000010c00780c */ /* 0x010fc80003f25270 */
[----:B------:R-:W-:-:S05]  /*1940*/  SEL R6, R165, R4, !P1 ;  /* 0x00000004a5067207 */ /* 0x000fca0004800000 */
[----:B------:R-:W-:Y:S02]  /*1950*/  IMAD.IADD R4, R3, 0x1, -R6 ;  /* 0x0000000103047824 */ /* 0x000fe400078e0a06 */
[----:B------:R-:W-:Y:S02]  /*1960*/  IMAD.IADD R3, R6, 0x1, -R3 ;  /* 0x0000000106037824 */ /* 0x000fe400078e0a03 */
[----:B------:R-:W-:Y:S02]  /*1970*/  IMAD R165, R4, R12, R165 ;  /* 0x0000000c04a57224 */ /* 0x000fe400078e02a5 */
[----:B------:R-:W-:Y:S02]  /*1980*/  IMAD R166, R3, R2, R166 ;  /* 0x0000000203a67224 */ /* 0x000fe400078e02a6 */
.L_x_20:
[----:B------:R-:W-:Y:S05]  /*1990*/  BRA.U !UP1, `(.L_x_21) ;  /* 0x00000001090c7547 */ /* 0x000fea000b800000 */
[----:B------:R-:W-:Y:S01]  /*19a0*/  UCGABAR_WAIT ;  /* 0x0000000000007dc7 */ /* 0x000fe20008000000 */
[----:B------:R-:W-:Y:S01]  /*19b0*/  CCTL.IVALL ;  /* 0x00000000ff00798f */ /* 0x000fe20002000000 */
[----:B------:R-:W-:Y:S05]  /*19c0*/  BRA `(.L_x_22) ;  /* 0x0000000000047947 */ /* 0x000fea0003800000 */
.L_x_21:
[----:B------:R-:W-:Y:S06]  /*19d0*/  BAR.SYNC.DEFER_BLOCKING 0x0 ;  /* 0x0000000000007b1d */ /* 0x000fec0000010000 */
.L_x_22:
[----:B------:R-:W-:Y:S05]  /*19e0*/  BRA.U UP2, `(.L_x_23) ;  /* 0x0000002502e87547 */ /* 0x000fea000b800000 */
[----:B------:R-:W1:Y:S01]  /*19f0*/  LDCU UR15, c[0x0][0x38c] ;  /* 0x00007180ff0f77ac */ /* 0x000e620008000800 */
[----:B------:R-:W2:Y:S01]  /*1a00*/  LDC R9, c[0x0][0x370] ;  /* 0x0000dc00ff097b82 */ /* 0x000ea20000000800 */
[C---:B------:R-:W-:Y:S01]  /*1a10*/  IMAD.SHL.U32 R17, R11.reuse, 0x20, RZ ;  /* 0x000000200b117824 */ /* 0x040fe200078e00ff */
[----:B------:R-:W-:Y:S01]  /*1a20*/  PLOP3.LUT P1, PT, PT, PT, UP5, 0x80, 0x8 ;  /* 0x000000000008781c */ /* 0x000fe20003f2f058 */
[----:B------:R-:W-:Y:S01]  /*1a30*/  UISETP.NE.AND UP1, UPT, UR10, URZ, UPT ;  /* 0x000000ff0a00728c */ /* 0x000fe2000bf25270 */
[----:B------:R-:W-:Y:S01]  /*1a40*/  ISETP.NE.AND P4, PT, R10, RZ, P5 ;  /* 0x000000ff0a00720c */ /* 0x000fe20002f85270 */
[----:B------:R-:W-:Y:S01]  /*1a50*/  IMAD.SHL.U32 R16, R11, 0x80, RZ ;  /* 0x000000800b107824 */ /* 0x000fe200078e00ff */
[----:B------:R-:W-:Y:S01]  /*1a60*/  PLOP3.LUT P1, PT, P1, PT, PT, 0x8, 0x80 ;  /* 0x000000000080781c */ /* 0x000fe20000f2e170 */
[----:B------:R-:W-:Y:S01]  /*1a70*/  IMAD.MOV.U32 R15, RZ, RZ, 0x1 ;  /* 0x00000001ff0f7424 */ /* 0x000fe200078e00ff */
[----:B------:R-:W3:Y:S01]  /*1a80*/  LDC R0, c[0x0][0x374] ;  /* 0x0000dd00ff007b82 */ /* 0x000ee20000000800 */
[----:B------:R-:W-:Y:S01]  /*1a90*/  IMAD.MOV.U32 R14, RZ, RZ, RZ ;  /* 0x000000ffff0e7224 */ /* 0x000fe200078e00ff */
[----:B------:R-:W-:Y:S01]  /*1aa0*/  CS2R R12, SRZ ;  /* 0x00000000000c7805 */ /* 0x000fe2000001ff00 */
[----:B------:R-:W-:Y:S01]  /*1ab0*/  IMAD.MOV.U32 R10, RZ, RZ, 0x1 ;  /* 0x00000001ff0a7424 */ /* 0x000fe200078e00ff */
[----:B------:R-:W-:Y:S01]  /*1ac0*/  LOP3.LUT R17, R17, 0x20, RZ, 0xc0, !PT ;  /* 0x0000002011117812 */ /* 0x000fe200078ec0ff */
[----:B------:R-:W4:Y:S01]  /*1ad0*/  LDCU.64 UR24, c[0x0][0x348] ;  /* 0x00006900ff1877ac */ /* 0x000f220008000a00 */
[----:B-1----:R-:W-:-:S02]  /*1ae0*/  UIADD3 UR4, UPT, UPT, UR15, 0x1f, URZ ;  /* 0x0000001f0f047890 */ /* 0x002fc4000fffe0ff */
[----:B------:R-:W-:Y:S02]  /*1af0*/  USEL UR7, UR7, 0x2, UP1 ;  /* 0x0000000207077887 */ /* 0x000fe40008800000 */
[----:B------:R-:W-:Y:S01]  /*1b00*/  USHF.R.S32.HI UR22, URZ, 0x1f, UR4 ;  /* 0x0000001fff167899 */ /* 0x000fe20008011404 */
[----:B------:R-:W-:-:S03]  /*1b10*/  UMOV UR13, URZ ;  /* 0x000000ff000d7c82 */ /* 0x000fc60008000000 */
[----:B------:R-:W-:Y:S02]  /*1b20*/  ULEA.HI UR22, UR22, UR4, URZ, 0x5 ;  /* 0x0000000416167291 */ /* 0x000fe4000f8f28ff */
[----:B------:R-:W-:Y:S02]  /*1b30*/  UIADD3 UR4, UPT, UPT, UR15, -0x1, URZ ;  /* 0xffffffff0f047890 */ /* 0x000fe4000fffe0ff */
[----:B------:R-:W-:Y:S02]  /*1b40*/  USHF.R.S32.HI UR22, URZ, 0x5, UR22 ;  /* 0x00000005ff167899 */ /* 0x000fe40008011416 */
[----:B------:R-:W-:Y:S02]  /*1b50*/  UISETP.GE.U32.AND UP2, UPT, UR4, -0x3f, UPT ;  /* 0xffffffc10400788c */ /* 0x000fe4000bf46070 */
[----:B------:R-:W-:Y:S02]  /*1b60*/  UISETP.LT.U32.AND UP0, UPT, UR22, 0x29, UPT ;  /* 0x000000291600788c */ /* 0x000fe4000bf01070 */
[----:B------:R-:W-:-:S02]  /*1b70*/  UIADD3 UR15, UPT, UPT, UR15, 0x3e, URZ ;  /* 0x0000003e0f0f7890 */ /* 0x000fc4000fffe0ff */
[----:B------:R-:W-:-:S04]  /*1b80*/  USEL UR21, UR22, 0x29, UP0 ;  /* 0x0000002916157887 */ /* 0x000fc80008000000 */
[----:B------:R-:W-:Y:S02]  /*1b90*/  UIADD3 UR6, UPT, UPT, UR21, -0x1, URZ ;  /* 0xffffffff15067890 */ /* 0x000fe4000fffe0ff */
[----:B------:R-:W-:Y:S02]  /*1ba0*/  @UP2 UIADD3 UR6, UPT, UPT, UR21, URZ, URZ ;  /* 0x000000ff15062290 */ /* 0x000fe4000fffe0ff */
[----:B------:R-:W-:Y:S02]  /*1bb0*/  UIADD3 UR14, UPT, UPT, UR22, -UR21, URZ ;  /* 0x80000015160e7290 */ /* 0x000fe4000fffe0ff */
[----:B------:R-:W-:Y:S02]  /*1bc0*/  UIADD3 UR5, UPT, UPT, UR6, 0x1, URZ ;  /* 0x0000000106057890 */ /* 0x000fe4000fffe0ff */
[----:B--2-4-:R-:W-:-:S12]  /*1bd0*/  UIADD3 UR6, UPT, UPT, -UR6, URZ, URZ ;  /* 0x000000ff06067290 */ /* 0x014fd8000fffe1ff */
.L_x_43:
[----:B------:R-:W-:Y:S01]  /*1be0*/  UISETP.NE.AND UP0, UPT, UR37, URZ, UPT ;  /* 0x000000ff2500728c */ /* 0x000fe2000bf05270 */
[----:B------:R-:W1:Y:S08]  /*1bf0*/  S2UR UR37, SR_CgaCtaId ;  /* 0x00000000002579c3 */ /* 0x000e700000008800 */
[----:B------:R-:W-:Y:S05]  /*1c00*/  BRA.U UP0, `(.L_x_24) ;  /* 0x0000000100347547 */ /* 0x000fea000b800000 */
[----:B------:R-:W2:Y:S01]  /*1c10*/  S2R R2, SR_CgaCtaId ;  /* 0x0000000000027919 */ /* 0x000ea20000008800 */
[----:B------:R-:W-:-:S04]  /*1c20*/  MOV R3, 0x400 ;  /* 0x0000040000037802 */ /* 0x000fc80000000f00 */
[----:B--2---:R-:W-:Y:S02]  /*1c30*/  LEA R3, R2, R3, 0x18 ;  /* 0x0000000302037211 */ /* 0x004fe400078ec0ff */
[----:B------:R-:W-:-:S03]  /*1c40*/  SHF.L.U32 R2, R10, 0x1f, RZ ;  /* 0x0000001f0a027819 */ /* 0x000fc600000006ff */
[----:B------:R-:W-:-:S04]  /*1c50*/  IMAD R3, R12, 0x8, R3 ;  /* 0x000000080c037824 */ /* 0x000fc800078e0203 */
[----:B------:R-:W2:Y:S02]  /*1c60*/  SYNCS.PHASECHK.TRANS64.TRYWAIT P0, [R3+URZ+0x320], R2 ;  /* 0x00032002030075a7 */ /* 0x000ea400080011ff */
[----:B--2---:R-:W-:Y:S05]  /*1c70*/  @!P0 BRA `(.L_x_25) ;  /* 0x0000006c007c8947 */ /* 0x004fea0003800000 */
.L_x_151:
[----:B------:R-:W-:Y:S01]  /*1c80*/  VIADD R12, R12, 0x1 ;  /* 0x000000010c0c7836 */ /* 0x000fe20000000000 */
[----:B------:R2:W-:Y:S04]  /*1c90*/  SYNCS.ARRIVE.TRANS64.A1T0 RZ, [R3+URZ+0x310], RZ ;  /* 0x000310ff03ff79a7 */ /* 0x0005e800081000ff */
[----:B------:R-:W-:-:S04]  /*1ca0*/  ISETP.NE.AND P0, PT, R12, 0x2, PT ;  /* 0x000000020c00780c */ /* 0x000fc80003f05270 */
[----:B------:R-:W-:Y:S02]  /*1cb0*/  SEL R12, R12, RZ, P0 ;  /* 0x000000ff0c0c7207 */ /* 0x000fe40000000000 */
[----:B--2---:R-:W-:-:S04]  /*1cc0*/  SEL R3, RZ, 0x1, P0 ;  /* 0x00000001ff037807 */ /* 0x004fc80000000000 */
[----:B------:R-:W-:-:S07]  /*1cd0*/  LOP3.LUT R10, R10, R3, RZ, 0x3c, !PT ;  /* 0x000000030a0a7212 */ /* 0x000fce00078e3cff */
.L_x_24:
[----:B------:R-:W-:Y:S01]  /*1ce0*/  UMOV UR4, 0x400 ;  /* 0x0000040000047882 */ /* 0x000fe20000000000 */
[----:B------:R-:W-:Y:S01]  /*1cf0*/  LEA.HI R3, R165, R165, RZ, 0x1 ;  /* 0x000000a5a5037211 */ /* 0x000fe200078f08ff */
[----:B-1----:R-:W-:Y:S01]  /*1d00*/  ULEA UR4, UR37, UR4, 0x18 ;  /* 0x0000000425047291 */ /* 0x002fe2000f8ec0ff */
[----:B------:R-:W-:Y:S01]  /*1d10*/  SHF.L.U32 R2, R15, 0x1f, RZ ;  /* 0x0000001f0f027819 */ /* 0x000fe200000006ff */
[----:B------:R-:W-:Y:S01]  /*1d20*/  UISETP.GE.U32.AND UP0, UPT, UR15, 0x3f, UPT ;  /* 0x0000003f0f00788c */ /* 0x000fe2000bf06070 */
[----:B------:R-:W-:Y:S01]  /*1d30*/  R2UR UR35, R16 ;  /* 0x00000000102372ca */ /* 0x000fe200000e0000 */
[----:B------:R-:W-:Y:S01]  /*1d40*/  ULEA UR8, UR13, UR4, 0x3 ;  /* 0x000000040d087291 */ /* 0x000fe2000f8e18ff */
[----:B------:R-:W-:Y:S01]  /*1d50*/  IMAD.SHL.U32 R3, R3, 0x80, RZ ;  /* 0x0000008003037824 */ /* 0x000fe200078e00ff */
[----:B------:R-:W-:Y:S01]  /*1d60*/  R2UR UR11, R17 ;  /* 0x00000000110b72ca */ /* 0x000fe200000e0000 */
[----:B------:R-:W-:-:S03]  /*1d70*/  UMOV UR23, URZ ;  /* 0x000000ff00177c82 */ /* 0x000fc60008000000 */
[----:B------:R-:W-:-:S03]  /*1d80*/  LOP3.LUT R3, R3, 0xffffff00, RZ, 0xc0, !PT ;  /* 0xffffff0003037812 */ /* 0x000fc600078ec0ff */
[----:B------:R1:W2:Y:S01]  /*1d90*/  SYNCS.PHASECHK.TRANS64.TRYWAIT P0, [UR8+0x148], R2 ;  /* 0x00014802ff0075a7 */ /* 0x0002a20008001108 */
[----:B------:R-:W-:Y:S02]  /*1da0*/  R2UR UR9, R3 ;  /* 0x00000000030972ca */ /* 0x000fe400000e0000 */
[----:B------:R-:W-:-:S11]  /*1db0*/  R2UR UR8, R166 ;  /* 0x00000000a60872ca */ /* 0x000fd600000e0000 */
[----:B------:R-:W-:Y:S02]  /*1dc0*/  ULOP3.LUT UR35, UR9, 0x80, UR35, 0xf8, !UPT ;  /* 0x0000008009237892 */ /* 0x000fe4000f8ef823 */
[----:B------:R-:W-:Y:S01]  /*1dd0*/  ULEA UR11, UR8, UR11, 0x6 ;  /* 0x0000000b080b7291 */ /* 0x000fe2000f8e30ff */
[----:B------:R-:W-:Y:S11]  /*1de0*/  BRA.U !UP0, `(.L_x_26) ;  /* 0x0000000108c07547 */ /* 0x000ff6000b800000 */
[----:B------:R-:W-:Y:S01]  /*1df0*/  UMOV UR16, UR6 ;  /* 0x0000000600107c82 */ /* 0x000fe20008000000 */
[----:B------:R-:W-:Y:S01]  /*1e00*/  UMOV UR17, UR13 ;  /* 0x0000000d00117c82 */ /* 0x000fe20008000000 */
[----:B------:R-:W-:-:S05]  /*1e10*/  UMOV UR34, URZ ;  /* 0x000000ff00227c82 */ /* 0x000fca0008000000 */
.L_x_32:
[----:B------:R-:W-:Y:S01]  /*1e20*/  ULEA UR33, UR17, UR4, 0x3 ;  /* 0x0000000411217291 */ /* 0x000fe2000f8e18ff */
[----:B------:R-:W-:Y:S01]  /*1e30*/  @P5 MOV R3, 0x2800 ;  /* 0x0000280000035802 */ /* 0x000fe20000000f00 */
[----:B-12-4-:R-:W-:Y:S10]  /*1e40*/  @P0 BRA `(.L_x_27) ;  /* 0x00000000000c0947 */ /* 0x016ff40003800000 */
[----:B------:R-:W-:-:S04]  /*1e50*/  SHF.L.U32 R5, R15, 0x1f, RZ ;  /* 0x0000001f0f057819 */ /* 0x000fc800000006ff */
[----:B------:R-:W2:Y:S02]  /*1e60*/  SYNCS.PHASECHK.TRANS64.TRYWAIT P0, [UR33+0x148], R5 ;  /* 0x00014805ff0075a7 */ /* 0x000ea40008001121 */
[----:B--2---:R-:W-:Y:S05]  /*1e70*/  @!P0 BRA `(.L_x_28) ;  /* 0x0000006c00108947 */ /* 0x004fea0003800000 */
.L_x_27:
[----:B------:R2:W-:Y:S01]  /*1e80*/  @P5 SYNCS.ARRIVE.TRANS64 RZ, [UR33], R3 ;  /* 0x00000003ffff59a7 */ /* 0x0005e20008000021 */
[----:B------:R-:W-:Y:S02]  /*1e90*/  ULOP3.LUT UR8, UR7, 0x2, URZ, 0xfc, !UPT ;  /* 0x0000000207087892 */ /* 0x000fe4000f8efcff */
[----:B------:R-:W-:Y:S02]  /*1ea0*/  UIADD3 UR16, UPT, UPT, UR16, 0x1, URZ ;  /* 0x0000000110107890 */ /* 0x000fe4000fffe0ff */
[----:B------:R-:W-:Y:S02]  /*1eb0*/  UISETP.NE.AND UP0, UPT, UR8, 0x2, UPT ;  /* 0x000000020800788c */ /* 0x000fe4000bf05270 */
[----:B------:R-:W-:-:S07]  /*1ec0*/  UISETP.NE.AND UP2, UPT, UR16, 0x1, UPT ;  /* 0x000000011000788c */ /* 0x000fce000bf45270 */
[----:B------:R-:W-:Y:S05]  /*1ed0*/  BRA.U UP0, `(.L_x_29) ;  /* 0x0000000100047547 */ /* 0x000fea000b800000 */
[----:B------:R-:W-:Y:S05]  /*1ee0*/  BPT.TRAP 0x1 ;  /* 0x000000040000795c */ /* 0x000fea0000300000 */
.L_x_29:
[----:B------:R-:W-:Y:S04]  /*1ef0*/  BSSY.RECONVERGENT B0, `(.L_x_30) ;  /* 0x0000003000007945 */ /* 0x000fe80003800200 */
[----:B------:R-:W-:Y:S05]  /*1f00*/  @!P4 BRA `(.L_x_31) ;  /* 0x000000000004c947 */ /* 0x000fea0003800000 */
[----:B------:R-:W-:Y:S05]  /*1f10*/  BPT.TRAP 0x1 ;  /* 0x000000040000795c */ /* 0x000fea0000300000 */
.L_x_31:
[----:B------:R-:W-:Y:S05]  /*1f20*/  BSYNC.RECONVERGENT B0 ;  /* 0x0000000000007941 */ /* 0x000fea0003800200 */
.L_x_30:
[----:B------:R-:W-:Y:S02]  /*1f30*/  UIADD3 UR13, UPT, UPT, UR17, 0x1, URZ ;  /* 0x00000001110d7890 */ /* 0x000fe4000fffe0ff */
[----:B------:R-:W-:Y:S02]  /*1f40*/  ULEA UR32, UR17, UR4, 0xc ;  /* 0x0000000411207291 */ /* 0x000fe4000f8e60ff */
[----:B------:R-:W-:Y:S02]  /*1f50*/  UISETP.NE.AND UP0, UPT, UR13, 0x29, UPT ;  /* 0x000000290d00788c */ /* 0x000fe4000bf05270 */
[----:B------:R-:W-:Y:S02]  /*1f60*/  UIADD3 UR28, UP1, UPT, UR24, 0x80, URZ ;  /* 0x00000080181c7890 */ /* 0x000fe4000ff3e0ff */
[----:B------:R-:W-:Y:S02]  /*1f70*/  USEL UR9, URZ, 0x1, UP0 ;  /* 0x00000001ff097887 */ /* 0x000fe40008000000 */
[----:B------:R-:W-:-:S02]  /*1f80*/  USEL UR13, UR13, URZ, UP0 ;  /* 0x000000ff0d0d7287 */ /* 0x000fc40008000000 */
[----:B------:R-:W-:Y:S02]  /*1f90*/  UIADD3 UR26, UP0, UPT, UR24, 0x180, URZ ;  /* 0x00000180181a7890 */ /* 0x000fe4000ff1e0ff */
[----:B------:R-:W-:Y:S01]  /*1fa0*/  ULEA UR8, UR13, UR4, 0x3 ;  /* 0x000000040d087291 */ /* 0x000fe2000f8e18ff */
[----:B------:R-:W-:Y:S01]  /*1fb0*/  LOP3.LUT R15, R15, UR9, RZ, 0x3c, !PT ;  /* 0x000000090f0f7c12 */ /* 0x000fe2000f8e3cff */
[----:B------:R-:W-:Y:S02]  /*1fc0*/  ULOP3.LUT UR33, UR33, 0xfefffff8, URZ, 0xc0, !UPT ;  /* 0xfefffff821217892 */ /* 0x000fe4000f8ec0ff */
[----:B------:R-:W-:Y:S01]  /*1fd0*/  UIADD3.X UR29, UPT, UPT, URZ, UR25, URZ, UP1, !UPT ;  /* 0x00000019ff1d7290 */ /* 0x000fe20008ffe4ff */
[----:B-1----:R-:W-:Y:S01]  /*1fe0*/  SHF.L.U32 R2, R15, 0x1f, RZ ;  /* 0x0000001f0f027819 */ /* 0x002fe200000006ff */
[----:B------:R-:W-:Y:S02]  /*1ff0*/  UIADD3 UR32, UPT, UPT, UR32, 0x4600, URZ ;  /* 0x0000460020207890 */ /* 0x000fe4000fffe0ff */
[----:B------:R-:W-:Y:S01]  /*2000*/  UIADD3.X UR27, UPT, UPT, URZ, UR25, URZ, UP0, !UPT ;  /* 0x00000019ff1b7290 */ /* 0x000fe200087fe4ff */
[----:B------:R4:W1:Y:S01]  /*2010*/  SYNCS.PHASECHK.TRANS64.TRYWAIT P0, [UR8+0x148], R2 ;  /* 0x00014802ff0075a7 */ /* 0x0008620008001108 */
[----:B------:R-:W-:Y:S01]  /*2020*/  ULEA UR8, UR17, UR4, 0xa ;  /* 0x0000000411087291 */ /* 0x000fe2000f8e50ff */
[----:B------:R-:W-:Y:S01]  /*2030*/  UMOV UR18, 0x0 ;  /* 0x0000000000127882 */ /* 0x000fe20000000000 */
[----:B------:R-:W-:-:S02]  /*2040*/  UMOV UR19, 0x10000000 ;  /* 0x1000000000137882 */ /* 0x000fc40000000000 */
[----:B------:R-:W-:Y:S01]  /*2050*/  UIADD3 UR8, UPT, UPT, UR8, 0x2d600, URZ ;  /* 0x0002d60008087890 */ /* 0x000fe2000fffe0ff */
[----:B------:R2:W-:Y:S01]  /*2060*/  UTMALDG.3D.2CTA [UR32], [UR28], desc[UR18] ;  /* 0x000012201c0075b4 */ /* 0x0005e20008211000 */
[----:B------:R-:W-:Y:S01]  /*2070*/  UMOV UR10, UR34 ;  /* 0x00000022000a7c82 */ /* 0x000fe20008000000 */
[----:B------:R-:W-:Y:S01]  /*2080*/  UMOV UR12, UR36 ;  /* 0x00000024000c7c82 */ /* 0x000fe20008000000 */
[----:B------:R-:W-:Y:S01]  /*2090*/  UMOV UR9, UR33 ;  /* 0x0000002100097c82 */ /* 0x000fe20008000000 */
[----:B------:R-:W-:Y:S01]  /*20a0*/  UMOV UR23, UR5 ;  /* 0x0000000500177c82 */ /* 0x000fe20008000000 */
[----:B------:R-:W-:-:S03]  /*20b0*/  UMOV UR17, UR13 ;  /* 0x0000000d00117c82 */ /* 0x000fc60008000000 */
[----:B------:R4:W-:Y:S01]  /*20c0*/  UTMALDG.3D.2CTA [UR8], [UR26], desc[UR18] ;  /* 0x000012081a0075b4 */ /* 0x0009e20008211000 */
[----:B--2---:R-:W-:Y:S01]  /*20d0*/  UIADD3 UR34, UPT, UPT, UR34, 0x20, URZ ;  /* 0x0000002022227890 */ /* 0x004fe2000fffe0ff */
[----:B------:R-:W-:Y:S11]  /*20e0*/  BRA.U UP2, `(.L_x_32) ;  /* 0xfffffffd024c7547 */ /* 0x000ff6000b83ffff */
.L_x_26:
[----:B----4-:R-:W-:Y:S01]  /*20f0*/  ULEA UR8, UR13, UR4, 0x3 ;  /* 0x000000040d087291 */ /* 0x010fe2000f8e18ff */
[----:B-1----:R-:W-:Y:S01]  /*2100*/  SHF.L.U32 R2, R15, 0x1f, RZ ;  /* 0x0000001f0f027819 */ /* 0x002fe200000006ff */
[----:B------:R-:W-:Y:S01]  /*2110*/  @!P1 SYNCS.ARRIVE.TRANS64.A1T0 RZ, [UR4+0x2a8], RZ ;  /* 0x0002a8ffffff99a7 */ /* 0x000fe20008100004 */
[----:B------:R-:W-:-:S06]  /*2120*/  UISETP.GT.AND UP0, UPT, UR22, UR21, UPT ;  /* 0x000000151600728c */ /* 0x000fcc000bf04270 */
[----:B--2---:R1:W2:Y:S03]  /*2130*/  SYNCS.PHASECHK.TRANS64.TRYWAIT P0, [UR8+0x148], R2 ;  /* 0x00014802ff0075a7 */ /* 0x0042a60008001108 */
[----:B------:R-:W-:Y:S05]  /*2140*/  BRA.U !UP0, `(.L_x_33) ;  /* 0x0000000108c07547 */ /* 0x000fea000b800000 */
[----:B------:R-:W-:Y:S01]  /*2150*/  UIADD3 UR26, UPT, UPT, UR14, UR23, URZ ;  /* 0x000000170e1a7290 */ /* 0x000fe2000fffe0ff */
[----:B------:R-:W-:-:S11]  /*2160*/  UMOV UR27, UR13 ;  /* 0x0000000d001b7c82 */ /* 0x000fd60008000000 */
.L_x_39:
[----:B------:R-:W-:Y:S01]  /*2170*/  ULEA UR17, UR27, UR4, 0x3 ;  /* 0x000000041b117291 */ /* 0x000fe2000f8e18ff */
[----:B--2---:R-:W-:Y:S01]  /*2180*/  @P5 MOV R3, 0x2800 ;  /* 0x0000280000035802 */ /* 0x004fe20000000f00 */
[----:B-12---:R-:W-:Y:S10]  /*2190*/  @P0 BRA `(.L_x_34) ;  /* 0x00000000000c0947 */ /* 0x006ff40003800000 */
[----:B------:R-:W-:-:S04]  /*21a0*/  SHF.L.U32 R5, R15, 0x1f, RZ ;  /* 0x0000001f0f057819 */ /* 0x000fc800000006ff */
[----:B------:R-:W2:Y:S02]  /*21b0*/  SYNCS.PHASECHK.TRANS64.TRYWAIT P0, [UR17+0x148], R5 ;  /* 0x00014805ff0075a7 */ /* 0x000ea40008001111 */
[----:B--2---:R-:W-:Y:S05]  /*21c0*/  @!P0 BRA `(.L_x_35) ;  /* 0x0000006800548947 */ /* 0x004fea0003800000 */
.L_x_34:
[----:B------:R2:W-:Y:S01]  /*21d0*/  @P5 SYNCS.ARRIVE.TRANS64 RZ, [UR17], R3 ;  /* 0x00000003ffff59a7 */ /* 0x0005e20008000011 */
[----:B------:R-:W-:-:S04]  /*21e0*/  ULOP3.LUT UR8, UR7, 0x2, URZ, 0xfc, !UPT ;  /* 0x0000000207087892 */ /* 0x000fc8000f8efcff */
[----:B------:R-:W-:-:S09]  /*21f0*/  UISETP.NE.AND UP0, UPT, UR8, 0x2, UPT ;  /* 0x000000020800788c */ /* 0x000fd2000bf05270 */
[----:B------:R-:W-:Y:S05]  /*2200*/  BRA.U UP0, `(.L_x_36) ;  /* 0x0000000100047547 */ /* 0x000fea000b800000 */
[----:B------:R-:W-:Y:S05]  /*2210*/  BPT.TRAP 0x1 ;  /* 0x000000040000795c */ /* 0x000fea0000300000 */
.L_x_36:
[----:B------:R-:W-:Y:S04]  /*2220*/  BSSY.RECONVERGENT B0, `(.L_x_37) ;  /* 0x0000003000007945 */ /* 0x000fe80003800200 */
[----:B------:R-:W-:Y:S05]  /*2230*/  @!P4 BRA `(.L_x_38) ;  /* 0x000000000004c947 */ /* 0x000fea0003800000 */
[----:B------:R-:W-:Y:S05]  /*2240*/  BPT.TRAP 0x1 ;  /* 0x000000040000795c */ /* 0x000fea0000300000 */
.L_x_38:
[----:B------:R-:W-:Y:S05]  /*2250*/  BSYNC.RECONVERGENT B0 ;  /* 0x0000000000007941 */ /* 0x000fea0003800200 */
.L_x_37:
        /* <DEDUP_REMOVED lines=9> */
[----:B------:R-:W-:Y:S02]  /*22f0*/  USHF.L.U32 UR18, UR23, 0x5, URZ ;  /* 0x0000000517127899 */ /* 0x000fe400080006ff */
[----:B------:R-:W-:Y:S01]  /*2300*/  ULOP3.LUT UR17, UR17, 0xfefffff8, URZ, 0xc0, !UPT ;  /* 0xfefffff811117892 */ /* 0x000fe2000f8ec0ff */
[----:B-1----:R-:W-:Y:S01]  /*2310*/  SHF.L.U32 R2, R15, 0x1f, RZ ;  /* 0x0000001f0f027819 */ /* 0x002fe200000006ff */
[----:B------:R-:W-:Y:S02]  /*2320*/  UIADD3 UR16, UPT, UPT, UR16, 0x4600, URZ ;  /* 0x0000460010107890 */ /* 0x000fe4000fffe0ff */
[----:B------:R-:W-:Y:S01]  /*2330*/  UIADD3.X UR33, UPT, UPT, URZ, UR25, URZ, UP1, !UPT ;  /* 0x00000019ff217290 */ /* 0x000fe20008ffe4ff */
[----:B------:R4:W1:Y:S01]  /*2340*/  SYNCS.PHASECHK.TRANS64.TRYWAIT P0, [UR8+0x148], R2 ;  /* 0x00014802ff0075a7 */ /* 0x0008620008001108 */
[----:B------:R-:W-:-:S02]  /*2350*/  ULEA UR8, UR27, UR4, 0xa ;  /* 0x000000041b087291 */ /* 0x000fc4000f8e50ff */
[----:B------:R-:W-:Y:S02]  /*2360*/  UIADD3.X UR31, UPT, UPT, URZ, UR25, URZ, UP0, !UPT ;  /* 0x00000019ff1f7290 */ /* 0x000fe400087fe4ff */
[----:B------:R-:W-:Y:S01]  /*2370*/  UIADD3 UR8, UPT, UPT, UR8, 0x2d600, URZ ;  /* 0x0002d60008087890 */ /* 0x000fe2000fffe0ff */
[----:B------:R-:W-:Y:S01]  /*2380*/  UMOV UR28, 0x0 ;  /* 0x00000000001c7882 */ /* 0x000fe20000000000 */
[----:B------:R-:W-:Y:S01]  /*2390*/  UMOV UR29, 0x10000000 ;  /* 0x10000000001d7882 */ /* 0x000fe20000000000 */
[----:B------:R-:W-:Y:S01]  /*23a0*/  UMOV UR19, UR35 ;  /* 0x0000002300137c82 */ /* 0x000fe20008000000 */
[----:B------:R-:W-:Y:S01]  /*23b0*/  UMOV UR20, UR36 ;  /* 0x0000002400147c82 */ /* 0x000fe20008000000 */
[----:B------:R-:W-:Y:S01]  /*23c0*/  UMOV UR12, UR36 ;  /* 0x00000024000c7c82 */ /* 0x000fe20008000000 */
[----:B------:R-:W-:Y:S01]  /*23d0*/  UMOV UR9, UR17 ;  /* 0x0000001100097c82 */ /* 0x000fe20008000000 */
[----:B------:R-:W-:Y:S01]  /*23e0*/  UMOV UR10, UR18 ;  /* 0x00000012000a7c82 */ /* 0x000fe20008000000 */
[----:B------:R4:W-:Y:S01]  /*23f0*/  UTMALDG.3D.2CTA [UR16], [UR32], desc[UR28] ;  /* 0x00001c10200075b4 */ /* 0x0009e20008211000 */
[----:B------:R-:W-:Y:S01]  /*2400*/  UIADD3 UR23, UPT, UPT, UR23, 0x1, URZ ;  /* 0x0000000117177890 */ /* 0x000fe2000fffe0ff */
[----:B------:R-:W-:-:S03]  /*2410*/  UMOV UR27, UR13 ;  /* 0x0000000d001b7c82 */ /* 0x000fc60008000000 */
[----:B------:R-:W-:Y:S01]  /*2420*/  UISETP.NE.AND UP0, UPT, UR23, UR26, UPT ;  /* 0x0000001a1700728c */ /* 0x000fe2000bf05270 */
[----:B------:R4:W-:Y:S08]  /*2430*/  UTMALDG.3D.2CTA [UR8], [UR30], desc[UR28] ;  /* 0x00001c081e0075b4 */ /* 0x0009f00008211000 */
[----:B----4-:R-:W-:Y:S05]  /*2440*/  BRA.U UP0, `(.L_x_39) ;  /* 0xfffffffd00487547 */ /* 0x010fea000b83ffff */
.L_x_33:
[C---:B-1----:R-:W-:Y:S01]  /*2450*/  LEA R2, R14.reuse, UR4, 0x3 ;  /* 0x000000040e027c11 */ /* 0x042fe2000f8e18ff */
[----:B------:R-:W-:Y:S01]  /*2460*/  NOP ;  /* 0x0000000000007918 */ /* 0x000fe20000000000 */
[----:B--2---:R-:W-:Y:S02]  /*2470*/  SHF.L.U32 R3, R13, 0x1f, RZ ;  /* 0x0000001f0d037819 */ /* 0x004fe400000006ff */
[----:B------:R-:W-:Y:S02]  /*2480*/  LEA R4, R14, UR4, 0x4 ;  /* 0x000000040e047c11 */ /* 0x000fe4000f8e20ff */
[----:B------:R-:W1:Y:S02]  /*2490*/  SYNCS.PHASECHK.TRANS64.TRYWAIT P0, [R2+URZ+0x2b0], R3 ;  /* 0x0002b003020075a7 */ /* 0x000e6400080011ff */
[----:B-1----:R-:W-:Y:S05]  /*24a0*/  @!P0 BRA `(.L_x_40) ;  /* 0x0000006400b48947 */ /* 0x002fea0003800000 */
.L_x_154:
[----:B------:R-:W2:Y:S01]  /*24b0*/  LDS.128 R4, [R4+0x340] ;  /* 0x0003400004047984 */ /* 0x000ea20000000c00 */
[----:B------:R-:W-:Y:S01]  /*24c0*/  ISETP.GE.AND P0, PT, R72, 0x1, PT ;  /* 0x000000014800780c */ /* 0x000fe20003f06270 */
[----:B-1----:R-:W-:Y:S01]  /*24d0*/  VIADD R2, R2, 0x2c0 ;  /* 0x000002c002027836 */ /* 0x002fe20000000000 */
[----:B------:R-:W-:Y:S01]  /*24e0*/  @!PT LDS RZ, [RZ] ;  /* 0x00000000fffff984 */ /* 0x000fe20000000800 */
[----:B------:R-:W-:Y:S01]  /*24f0*/  @!PT LDS RZ, [RZ] ;  /* 0x00000000fffff984 */ /* 0x000fe20000000800 */
[----:B------:R-:W-:Y:S01]  /*2500*/  @!PT LDS RZ, [RZ] ;  /* 0x00000000fffff984 */ /* 0x000fe20000000800 */
[----:B------:R-:W-:Y:S01]  /*2510*/  @!PT LDS RZ, [RZ] ;  /* 0x00000000fffff984 */ /* 0x000fe20000000800 */
[----:B------:R1:W-:Y:S06]  /*2520*/  MEMBAR.ALL.CTA ;  /* 0x0000000000007992 */ /* 0x0003ec0000008000 */
[----:B-1----:R-:W1:Y:S01]  /*2530*/  FENCE.VIEW.ASYNC.S ;  /* 0x00000000000073c6 */ /* 0x002e620000000000 */
[----:B------:R-:W-:-:S04]  /*2540*/  PRMT R2, RZ, 0x654, R2 ;  /* 0x00000654ff027816 */ /* 0x000fc80000000002 */
[----:B-1----:R1:W-:Y:S01]  /*2550*/  SYNCS.ARRIVE.TRANS64.RED.A1T0 RZ, [R2+URZ], RZ ;  /* 0x000000ff02ff79a7 */ /* 0x0023e200081004ff */
[----:B--2---:R-:W-:-:S13]  /*2560*/  LOP3.LUT P2, RZ, R6, 0x1, RZ, 0xc0, !PT ;  /* 0x0000000106ff7812 */ /* 0x004fda000784c0ff */
[----:B------:R-:W-:Y:S01]  /*2570*/  @P2 SHF.R.U32.HI R3, RZ, 0x10, R5 ;  /* 0x00000010ff032819 */ /* 0x000fe20000011605 */
[----:B------:R-:W-:Y:S01]  /*2580*/  VOTEU.ANY UP0, P2 ;  /* 0x0000000000ff7886 */ /* 0x000fe20001000100 */
[----:B------:R-:W-:Y:S02]  /*2590*/  @P2 MOV R11, R4 ;  /* 0x00000004000b2202 */ /* 0x000fe40000000f00 */
[----:B------:R-:W-:Y:S02]  /*25a0*/  @P2 R2UR.BROADCAST UR8, R3 ;  /* 0x00000000030822ca */ /* 0x000fe400008e0000 */
[----:B------:R-:W-:-:S11]  /*25b0*/  @P2 LOP3.LUT R8, R5, 0xffff, RZ, 0xc0, !PT ;  /* 0x0000ffff05082812 */ /* 0x000fd600078ec0ff */
[----:B------:R-:W-:Y:S01]  /*25c0*/  @UP0 UMOV UR36, UR8 ;  /* 0x0000000800240c82 */ /* 0x000fe20008000000 */
[----:B-1----:R-:W-:Y:S05]  /*25d0*/  @!P0 BRA `(.L_x_41) ;  /* 0x0000000000b88947 */ /* 0x002fea0003800000 */
[----:B------:R-:W3:Y:S01]  /*25e0*/  LDC.64 R4, c[0x0][0xb18] ;  /* 0x0002c600ff047b82 */ /* 0x000ee20000000a00 */
[----:B------:R-:W-:-:S07]  /*25f0*/  ISETP.NE.AND P3, PT, R72, 0x1, PT ;  /* 0x000000014800780c */ /* 0x000fce0003f65270 */
[----:B------:R-:W1:Y:S08]  /*2600*/  LDC.64 R6, c[0x0][0xb10] ;  /* 0x0002c400ff067b82 */ /* 0x000e700000000a00 */
[----:B------:R-:W2:Y:S08]  /*2610*/  LDC R18, c[0x0][0xb20] ;  /* 0x0002c800ff127b82 */ /* 0x000eb00000000800 */
[----:B------:R-:W4:Y:S01]  /*2620*/  LDC R20, c[0x0][0xb0c] ;  /* 0x0002c300ff147b82 */ /* 0x000f220000000800 */
[----:B---3--:R-:W-:Y:S01]  /*2630*/  IMAD.HI.U32 R19, R0, R5, RZ ;  /* 0x0000000500137227 */ /* 0x008fe200078e00ff */
[----:B------:R-:W-:-:S03]  /*2640*/  ISETP.NE.AND P0, PT, R4, 0x1, PT ;  /* 0x000000010400780c */ /* 0x000fc60003f05270 */
[----:B------:R-:W-:-:S03]  /*2650*/  IMAD.HI.U32 R5, R8, R5, RZ ;  /* 0x0000000508057227 */ /* 0x000fc600078e00ff */
[----:B------:R-:W3:Y:S01]  /*2660*/  LDC.64 R2, c[0x0][0xb28] ;  /* 0x0002ca00ff027b82 */ /* 0x000ee20000000a00 */
[----:B-1----:R-:W-:-:S04]  /*2670*/  IMAD.HI.U32 R22, R9, R6, RZ ;  /* 0x0000000609167227 */ /* 0x002fc800078e00ff */
[----:B------:R-:W-:Y:S01]  /*2680*/  IMAD.HI.U32 R24, R11, R6, RZ ;  /* 0x000000060b187227 */ /* 0x000fe200078e00ff */
[----:B------:R-:W-:Y:S02]  /*2690*/  SHF.R.U32.HI R22, RZ, R7, R22 ;  /* 0x00000007ff167219 */ /* 0x000fe40000011616 */
[-C--:B--2---:R-:W-:Y:S02]  /*26a0*/  SHF.R.U32.HI R19, RZ, R18.reuse, R19 ;  /* 0x00000012ff137219 */ /* 0x084fe40000011613 */
[----:B------:R-:W-:Y:S02]  /*26b0*/  SHF.R.U32.HI R5, RZ, R18, R5 ;  /* 0x00000012ff057219 */ /* 0x000fe40000011605 */
[----:B------:R-:W-:Y:S02]  /*26c0*/  SEL R19, R0, R19, !P0 ;  /* 0x0000001300137207 */ /* 0x000fe40004000000 */
[----:B------:R-:W-:Y:S02]  /*26d0*/  SHF.R.U32.HI R24, RZ, R7, R24 ;  /* 0x00000007ff187219 */ /* 0x000fe40000011618 */
[----:B----4-:R-:W-:-:S02]  /*26e0*/  ISETP.NE.AND P1, PT, R20, 0x1, PT ;  /* 0x000000011400780c */ /* 0x010fc40003f25270 */
[----:B------:R-:W-:Y:S02]  /*26f0*/  SEL R5, R8, R5, !P0 ;  /* 0x0000000508057207 */ /* 0x000fe40004000000 */
[----:B------:R-:W-:Y:S02]  /*2700*/  SEL R21, R9, R22, !P1 ;  /* 0x0000001609157207 */ /* 0x000fe40004800000 */
[----:B------:R-:W-:Y:S01]  /*2710*/  SEL R7, R11, R24, !P1 ;  /* 0x000000180b077207 */ /* 0x000fe20004800000 */
[----:B---3--:R-:W-:-:S04]  /*2720*/  IMAD.HI.U32 R22, R19, R2, RZ ;  /* 0x0000000213167227 */ /* 0x008fc800078e00ff */
[----:B------:R-:W-:Y:S01]  /*2730*/  IMAD.HI.U32 R6, R21, R2, RZ ;  /* 0x0000000215067227 */ /* 0x000fe200078e00ff */
[----:B------:R-:W-:-:S04]  /*2740*/  @P3 SHF.R.U32.HI R19, RZ, R3, R22 ;  /* 0x00000003ff133219 */ /* 0x000fc80000011616 */
[----:B------:R-:W-:Y:S01]  /*2750*/  @P3 SHF.R.U32.HI R21, RZ, R3, R6 ;  /* 0x00000003ff153219 */ /* 0x000fe20000011606 */
[----:B------:R-:W-:-:S04]  /*2760*/  IMAD R19, R72, R19, RZ ;  /* 0x0000001348137224 */ /* 0x000fc800078e02ff */
[----:B------:R-:W-:Y:S01]  /*2770*/  IMAD R6, R72, R21, RZ ;  /* 0x0000001548067224 */ /* 0x000fe200078e02ff */
[C---:B------:R-:W-:Y:S02]  /*2780*/  ISETP.GE.AND P0, PT, R5.reuse, R19, PT ;  /* 0x000000130500720c */ /* 0x040fe40003f06270 */
[----:B------:R-:W-:Y:S02]  /*2790*/  IADD3 R19, PT, PT, -R5, RZ, RZ ;  /* 0x000000ff05137210 */ /* 0x000fe40007ffe1ff */
[----:B------:R-:W-:Y:S01]  /*27a0*/  ISETP.GE.OR P0, PT, R7, R6, P0 ;  /* 0x000000060700720c */ /* 0x000fe20000706670 */
[----:B------:R-:W-:-:S04]  /*27b0*/  IMAD.HI.U32 R6, R5, R2, RZ ;  /* 0x0000000205067227 */ /* 0x000fc800078e00ff */
[----:B------:R-:W-:Y:S01]  /*27c0*/  IMAD R8, R4, R19, R8 ;  /* 0x0000001304087224 */ /* 0x000fe200078e0208 */
[----:B------:R-:W-:-:S04]  /*27d0*/  SHF.R.U32.HI R6, RZ, R3, R6 ;  /* 0x00000003ff067219 */ /* 0x000fc80000011606 */
[----:B------:R-:W-:-:S03]  /*27e0*/  SEL R6, R5, R6, !P3 ;  /* 0x0000000605067207 */ /* 0x000fc60005800000 */
[----:B------:R-:W-:-:S04]  /*27f0*/  @!P0 IMAD.HI.U32 R18, R7, R2, RZ ;  /* 0x0000000207128227 */ /* 0x000fc800078e00ff */
[----:B------:R-:W-:Y:S01]  /*2800*/  IMAD.MOV R2, RZ, RZ, -R6 ;  /* 0x000000ffff027224 */ /* 0x000fe200078e0a06 */
[----:B------:R-:W-:-:S03]  /*2810*/  @!P0 SHF.R.U32.HI R18, RZ, R3, R18 ;  /* 0x00000003ff128219 */ /* 0x000fc60000011612 */
[----:B------:R-:W-:Y:S01]  /*2820*/  IMAD R2, R72, R2, R5 ;  /* 0x0000000248027224 */ /* 0x000fe200078e0205 */
        /* <DEDUP_REMOVED lines=9> */
.L_x_41:
[----:B------:R-:W1:Y:S02]  /*28c0*/  LDCU UR8, c[0x0][0xb30] ;  /* 0x00016600ff0877ac */ /* 0x000e640008000800 */
[----:B-1----:R-:W-:-:S09]  /*28d0*/  UISETP.NE.AND UP0, UPT, UR8, 0x1, UPT ;  /* 0x000000010800788c */ /* 0x002fd2000bf05270 */
[----:B------:R-:W-:Y:S05]  /*28e0*/  BRA.U UP0, `(.L_x_42) ;  /* 0x0000000100407547 */ /* 0x000fea000b800000 */
[----:B------:R-:W1:Y:S08]  /*28f0*/  LDC.64 R4, c[0x0][0xb10] ;  /* 0x0002c400ff047b82 */ /* 0x000e700000000a00 */
[----:B------:R-:W2:Y:S08]  /*2900*/  LDC.64 R2, c[0x0][0xb18] ;  /* 0x0002c600ff027b82 */ /* 0x000eb00000000a00 */
[----:B------:R-:W4:Y:S08]  /*2910*/  LDC R6, c[0x0][0xb20] ;  /* 0x0002c800ff067b82 */ /* 0x000f300000000800 */
[----:B------:R-:W3:Y:S01]  /*2920*/  LDC R18, c[0x0][0xb0c] ;  /* 0x0002c300ff127b82 */ /* 0x000ee20000000800 */
[----:B-1----:R-:W-:-:S05]  /*2930*/  IMAD.HI.U32 R4, R11, R4, RZ ;  /* 0x000000040b047227 */ /* 0x002fca00078e00ff */
[----:B------:R-:W-:Y:S01]  /*2940*/  SHF.R.U32.HI R4, RZ, R5, R4 ;  /* 0x00000005ff047219 */ /* 0x000fe20000011604 */
[----:B--2---:R-:W-:Y:S01]  /*2950*/  IMAD.HI.U32 R3, R8, R3, RZ ;  /* 0x0000000308037227 */ /* 0x004fe200078e00ff */
[----:B------:R-:W-:-:S04]  /*2960*/  ISETP.NE.AND P0, PT, R2, 0x1, PT ;  /* 0x000000010200780c */ /* 0x000fc80003f05270 */
[----:B----4-:R-:W-:-:S04]  /*2970*/  SHF.R.U32.HI R3, RZ, R6, R3 ;  /* 0x00000006ff037219 */ /* 0x010fc80000011603 */
[----:B------:R-:W-:Y:S02]  /*2980*/  SEL R3, R8, R3, !P0 ;  /* 0x0000000308037207 */ /* 0x000fe40004000000 */
[----:B---3--:R-:W-:-:S04]  /*2990*/  ISETP.NE.AND P1, PT, R18, 0x1, PT ;  /* 0x000000011200780c */ /* 0x008fc80003f25270 */
[----:B------:R-:W-:-:S05]  /*29a0*/  SEL R4, R11, R4, !P1 ;  /* 0x000000040b047207 */ /* 0x000fca0004800000 */
[----:B------:R-:W-:Y:S02]  /*29b0*/  IMAD.IADD R5, R3, 0x1, -R4 ;  /* 0x0000000103057824 */ /* 0x000fe400078e0a04 */
[----:B------:R-:W-:Y:S02]  /*29c0*/  IMAD.IADD R3, R4, 0x1, -R3 ;  /* 0x0000000104037824 */ /* 0x000fe400078e0a03 */
[----:B------:R-:W-:Y:S02]  /*29d0*/  IMAD R11, R5, R18, R11 ;  /* 0x00000012050b7224 */ /* 0x000fe400078e020b */
[----:B------:R-:W-:-:S07]  /*29e0*/  IMAD R8, R3, R2, R8 ;  /* 0x0000000203087224 */ /* 0x000fce00078e0208 */
.L_x_42:
[----:B------:R-:W-:Y:S01]  /*29f0*/  VIADD R14, R14, 0x1 ;  /* 0x000000010e0e7836 */ /* 0x000fe20000000000 */
[----:B------:R-:W-:Y:S01]  /*2a00*/  PLOP3.LUT P1, PT, PT, PT, PT, 0x80, 0x8 ;  /* 0x000000000008781c */ /* 0x000fe20003f2f070 */
[----:B------:R-:W-:Y:S02]  /*2a10*/  IMAD.IADD R165, R11, 0x1, R164 ;  /* 0x000000010ba57824 */ /* 0x000fe400078e02a4 */
[----:B------:R-:W-:Y:S01]  /*2a20*/  IMAD.IADD R166, R8, 0x1, R145 ;  /* 0x0000000108a67824 */ /* 0x000fe200078e0291 */
[----:B------:R-:W-:-:S04]  /*2a30*/  ISETP.NE.AND P0, PT, R14, 0x2, PT ;  /* 0x000000020e00780c */ /* 0x000fc80003f05270 */
[----:B------:R-:W-:Y:S02]  /*2a40*/  SEL R2, RZ, 0x1, P0 ;  /* 0x00000001ff027807 */ /* 0x000fe40000000000 */
[----:B------:R-:W-:Y:S02]  /*2a50*/  SEL R14, R14, RZ, P0 ;  /* 0x000000ff0e0e7207 */ /* 0x000fe40000000000 */
[----:B------:R-:W-:Y:S01]  /*2a60*/  LOP3.LUT R13, R13, R2, RZ, 0x3c, !PT ;  /* 0x000000020d0d7212 */ /* 0x000fe200078e3cff */
[----:B------:R-:W-:Y:S06]  /*2a70*/  @P2 BRA `(.L_x_43) ;  /* 0xfffffff000582947 */ /* 0x000fec000383ffff */
[----:B------:R-:W-:Y:S01]  /*2a80*/  UIADD3 UR4, UPT, UPT, UR4, 0x148, URZ ;  /* 0x0000014804047890 */ /* 0x000fe2000fffe0ff */
[----:B------:R-:W-:-:S03]  /*2a90*/  SHF.L.U32 R3, R15, 0x1f, RZ ;  /* 0x0000001f0f037819 */ /* 0x000fc600000006ff */
[----:B------:R-:W-:-:S09]  /*2aa0*/  ULEA UR5, UR13, UR4, 0x3 ;  /* 0x000000040d057291 */ /* 0x000fd2000f8e18ff */
[----:B------:R-:W1:Y:S02]  /*2ab0*/  SYNCS.PHASECHK.TRANS64.TRYWAIT P0, [UR5], R3 ;  /* 0x00000003ff0075a7 */ /* 0x000e640008001105 */
[----:B-1----:R-:W-:Y:S05]  /*2ac0*/  @!P0 BRA `(.L_x_44) ;  /* 0x0000006000408947 */ /* 0x002fea0003800000 */
.L_x_156:
[----:B------:R-:W-:-:S04]  /*2ad0*/  UIADD3 UR6, UPT, UPT, UR13, 0x1, URZ ;  /* 0x000000010d067890 */ /* 0x000fc8000fffe0ff */
[----:B------:R-:W-:-:S04]  /*2ae0*/  UISETP.NE.AND UP0, UPT, UR6, 0x29, UPT ;  /* 0x000000290600788c */ /* 0x000fc8000bf05270 */
[----:B------:R-:W-:Y:S02]  /*2af0*/  USEL UR7, URZ, 0x1, UP0 ;  /* 0x00000001ff077887 */ /* 0x000fe40008000000 */
[----:B------:R-:W-:-:S04]  /*2b00*/  USEL UR6, UR6, URZ, UP0 ;  /* 0x000000ff06067287 */ /* 0x000fc80008000000 */
[----:B------:R-:W-:Y:S01]  /*2b10*/  ULEA UR5, UR6, UR4, 0x3 ;  /* 0x0000000406057291 */ /* 0x000fe2000f8e18ff */
[----:B------:R-:W-:-:S04]  /*2b20*/  LOP3.LUT R2, R15, UR7, RZ, 0x3c, !PT ;  /* 0x000000070f027c12 */ /* 0x000fc8000f8e3cff */
[----:B-1----:R-:W-:-:S04]  /*2b30*/  SHF.L.U32 R3, R2, 0x1f, RZ ;  /* 0x0000001f02037819 */ /* 0x002fc800000006ff */
[----:B------:R-:W1:Y:S02]  /*2b40*/  SYNCS.PHASECHK.TRANS64.TRYWAIT P0, [UR5], R3 ;  /* 0x00000003ff0075a7 */ /* 0x000e640008001105 */
[----:B-1----:R-:W-:Y:S05]  /*2b50*/  @!P0 BRA `(.L_x_45) ;  /* 0x0000006000348947 */ /* 0x002fea0003800000 */
.L_x_158:
        /* <DEDUP_REMOVED lines=9> */
.L_x_160:
        /* <DEDUP_REMOVED lines=9> */
.L_x_162:
        /* <DEDUP_REMOVED lines=9> */
.L_x_164:
        /* <DEDUP_REMOVED lines=9> */
.L_x_166:
        /* <DEDUP_REMOVED lines=9> */
.L_x_168:
        /* <DEDUP_REMOVED lines=9> */
.L_x_170:
        /* <DEDUP_REMOVED lines=9> */
.L_x_172:
        /* <DEDUP_REMOVED lines=9> */
.L_x_174:
        /* <DEDUP_REMOVED lines=9> */
.L_x_176:
        /* <DEDUP_REMOVED lines=9> */
.L_x_178:
        /* <DEDUP_REMOVED lines=9> */
.L_x_180:
        /* <DEDUP_REMOVED lines=9> */
.L_x_182:
        /* <DEDUP_REMOVED lines=9> */
.L_x_184:
        /* <DEDUP_REMOVED lines=9> */
.L_x_186:
        /* <DEDUP_REMOVED lines=9> */
.L_x_188:
        /* <DEDUP_REMOVED lines=9> */
.L_x_190:
        /* <DEDUP_REMOVED lines=9> */
.L_x_192:
        /* <DEDUP_REMOVED lines=9> */
.L_x_194:
        /* <DEDUP_REMOVED lines=9> */
.L_x_196:
        /* <DEDUP_REMOVED lines=9> */
.L_x_198:
        /* <DEDUP_REMOVED lines=9> */
.L_x_200:
        /* <DEDUP_REMOVED lines=9> */
.L_x_202:
        /* <DEDUP_REMOVED lines=9> */
.L_x_204:
        /* <DEDUP_REMOVED lines=9> */
.L_x_206:
        /* <DEDUP_REMOVED lines=9> */
.L_x_208:
        /* <DEDUP_REMOVED lines=9> */
.L_x_210:
        /* <DEDUP_REMOVED lines=9> */
.L_x_212:
        /* <DEDUP_REMOVED lines=9> */
.L_x_214:
        /* <DEDUP_REMOVED lines=9> */
.L_x_216:
        /* <DEDUP_REMOVED lines=9> */
.L_x_218:
        /* <DEDUP_REMOVED lines=9> */
.L_x_220:
        /* <DEDUP_REMOVED lines=9> */
.L_x_222:
        /* <DEDUP_REMOVED lines=9> */
.L_x_224:
        /* <DEDUP_REMOVED lines=9> */
.L_x_226:
        /* <DEDUP_REMOVED lines=9> */
.L_x_228:
        /* <DEDUP_REMOVED lines=9> */
.L_x_230:
        /* <DEDUP_REMOVED lines=9> */
.L_x_232:
        /* <DEDUP_REMOVED lines=9> */
.L_x_234:
[----:B------:R-:W-:-:S04]  /*40c0*/  UIADD3 UR6, UPT, UPT, UR6, 0x1, URZ ;  /* 0x0000000106067890 */ /* 0x000fc8000fffe0ff */
[----:B------:R-:W-:-:S04]  /*40d0*/  UISETP.NE.AND UP0, UPT, UR6, 0x29, UPT ;  /* 0x000000290600788c */ /* 0x000fc8000bf05270 */
[----:B------:R-:W-:Y:S02]  /*40e0*/  USEL UR5, URZ, 0x1, UP0 ;  /* 0x00000001ff057887 */ /* 0x000fe40008000000 */
[----:B------:R-:W-:-:S04]  /*40f0*/  USEL UR6, UR6, URZ, UP0 ;  /* 0x000000ff06067287 */ /* 0x000fc80008000000 */
[----:B------:R-:W-:Y:S01]  /*4100*/  ULEA UR6, UR6, UR4, 0x3 ;  /* 0x0000000406067291 */ /* 0x000fe2000f8e18ff */
[----:B-1----:R-:W-:-:S04]  /*4110*/  LOP3.LUT R3, R2, UR5, RZ, 0x3c, !PT ;  /* 0x0000000502037c12 */ /* 0x002fc8000f8e3cff */
[----:B------:R-:W-:Y:S01]  /*4120*/  SHF.L.U32 R3, R3, 0x1f, RZ ;  /* 0x0000001f03037819 */ /* 0x000fe200000006ff */
[----:B---3--:R-:W-:-:S07]  /*4130*/  IMAD.U32 R0, RZ, RZ, UR6 ;  /* 0x00000006ff007e24 */ /* 0x008fce000f8e00ff */
.L_x_84:
[----:B-1----:R1:W2:Y:S02]  /*4140*/  SYNCS.PHASECHK.TRANS64.TRYWAIT P0, [R0+URZ], R3 ;  /* 0x00000003000075a7 */ /* 0x0022a400080011ff */
[----:B--2---:R-:W-:Y:S05]  /*4150*/  @!P0 NANOSLEEP.SYNCS 0x989680 ;  /* 0x009896800000895d */ /* 0x004fea0003900000 */
[----:B------:R-:W2:Y:S02]  /*4160*/  @!P0 SYNCS.PHASECHK.TRANS64 P0, [R0+URZ], R3 ;  /* 0x00000003000085a7 */ /* 0x000ea400080010ff */
[----:B--2---:R-:W-:Y:S05]  /*4170*/  @P0 EXIT ;  /* 0x000000000000094d */ /* 0x004fea0003800000 */
[----:B------:R-:W-:Y:S05]  /*4180*/  BRA `(.L_x_84) ;  /* 0xfffffffc00ec7947 */ /* 0x000fea000383ffff */
.L_x_23:
[----:B------:R-:W-:-:S04]  /*4190*/  UISETP.NE.AND UP1, UPT, UR37, URZ, UPT ;  /* 0x000000ff2500728c */ /* 0x000fc8000bf25270 */
[----:B------:R-:W-:-:S09]  /*41a0*/  UISETP.NE.OR UP1, UPT, UR10, 0x1, UP1 ;  /* 0x000000010a00788c */ /* 0x000fd20008f25670 */
[----:B------:R-:W-:Y:S05]  /*41b0*/  BRA.U UP1, `(.L_x_85) ;  /* 0x00000005014c7547 */ /* 0x000fea000b800000 */
[----:B------:R-:W-:Y:S01]  /*41c0*/  HFMA2 R11, -RZ, RZ, 0, 0 ;  /* 0x00000000ff0b7431 */ /* 0x000fe200000001ff */
[----:B------:R-:W-:Y:S01]  /*41d0*/  ISETP.GE.U32.AND P2, PT, R10, 0x2, PT ;  /* 0x000000020a00780c */ /* 0x000fe20003f46070 */
[----:B------:R-:W-:Y:S01]  /*41e0*/  IMAD.MOV.U32 R12, RZ, RZ, 0x1 ;  /* 0x00000001ff0c7424 */ /* 0x000fe200078e00ff */
[----:B------:R-:W-:Y:S01]  /*41f0*/  CS2R R8, SRZ ;  /* 0x0000000000087805 */ /* 0x000fe2000001ff00 */
[----:B------:R-:W-:Y:S01]  /*4200*/  IMAD.MOV.U32 R3, RZ, RZ, RZ ;  /* 0x000000ffff037224 */ /* 0x000fe200078e00ff */
[----:B------:R-:W-:Y:S01]  /*4210*/  UMOV UR4, 0x400 ;  /* 0x0000040000047882 */ /* 0x000fe20000000000 */
[----:B------:R-:W-:Y:S01]  /*4220*/  UMOV UR6, URZ ;  /* 0x000000ff00067c82 */ /* 0x000fe20008000000 */
[----:B------:R-:W-:-:S12]  /*4230*/  ULEA UR37, UR37, UR4, 0x18 ;  /* 0x0000000425257291 */ /* 0x000fd8000f8ec0ff */
.L_x_89:
[----:B------:R-:W-:Y:S02]  /*4240*/  LEA R0, R3, UR37, 0x3 ;  /* 0x0000002503007c11 */ /* 0x000fe4000f8e18ff */
[----:B------:R-:W-:-:S03]  /*4250*/  SHF.L.U32 R5, R8, 0x1f, RZ ;  /* 0x0000001f08057819 */ /* 0x000fc600000006ff */
[----:B------:R-:W-:Y:S01]  /*4260*/  VIADD R4, R0, 0x320 ;  /* 0x0000032000047836 */ /* 0x000fe20000000000 */
[----:B------:R-:W1:Y:S02]  /*4270*/  SYNCS.PHASECHK.TRANS64.TRYWAIT P0, [R0+URZ+0x310], R5 ;  /* 0x00031005000075a7 */ /* 0x000e6400080011ff */
[----:B-1----:R-:W-:Y:S05]  /*4280*/  @!P0 BRA `(.L_x_86) ;  /* 0x0000005800108947 */ /* 0x002fea0003800000 */
.L_x_235:
[----:B------:R-:W-:Y:S01]  /*4290*/  ULEA UR5, UR6, UR37, 0x3 ;  /* 0x0000002506057291 */ /* 0x000fe2000f8e18ff */
[----:B------:R-:W-:Y:S01]  /*42a0*/  PRMT R4, RZ, 0x654, R4 ;  /* 0x00000654ff047816 */ /* 0x000fe20000000004 */
[----:B-1----:R-:W-:Y:S01]  /*42b0*/  @!P2 IMAD.MOV.U32 R5, RZ, RZ, 0x10 ;  /* 0x00000010ff05a424 */ /* 0x002fe200078e00ff */
[----:B------:R-:W-:Y:S01]  /*42c0*/  SHF.L.U32 R7, R12, 0x1f, RZ ;  /* 0x0000001f0c077819 */ /* 0x000fe200000006ff */
[----:B------:R-:W-:Y:S01]  /*42d0*/  UIADD3 UR4, UPT, UPT, UR5, 0x2b0, URZ ;  /* 0x000002b005047890 */ /* 0x000fe2000fffe0ff */
[----:B------:R1:W-:Y:S05]  /*42e0*/  SYNCS.ARRIVE.TRANS64.RED.A1T0 RZ, [R4+URZ], RZ ;  /* 0x000000ff04ff79a7 */ /* 0x0003ea00081004ff */
[----:B------:R-:W-:Y:S01]  /*42f0*/  IMAD.U32 R13, RZ, RZ, UR4 ;  /* 0x00000004ff0d7e24 */ /* 0x000fe2000f8e00ff */
[----:B------:R-:W2:Y:S04]  /*4300*/  SYNCS.PHASECHK.TRANS64.TRYWAIT P0, [UR5+0x2c0], R7 ;  /* 0x0002c007ff0075a7 */ /* 0x000ea80008001105 */
[----:B------:R-:W-:Y:S01]  /*4310*/  PRMT R13, R10, 0x654, R13 ;  /* 0x000006540a0d7816 */ /* 0x000fe2000000000d */
[----:B-12---:R-:W-:Y:S06]  /*4320*/  @!P0 BRA `(.L_x_87) ;  /* 0x0000005400fc8947 */ /* 0x006fec0003800000 */
.L_x_237:
[----:B------:R-:W-:Y:S01]  /*4330*/  ULEA UR4, UR6, UR37, 0x4 ;  /* 0x0000002506047291 */ /* 0x000fe2000f8e20ff */
[----:B------:R-:W-:Y:S01]  /*4340*/  SEL R2, R13, R2, !P2 ;  /* 0x000000020d027207 */ /* 0x000fe20005000000 */
[----:B------:R-:W-:Y:S01]  /*4350*/  UIADD3 UR5, UPT, UPT, UR5, 0x2b0, URZ ;  /* 0x000002b005057890 */ /* 0x000fe2000fffe0ff */
[----:B-1----:R-:W-:Y:S01]  /*4360*/  LEA R0, R11, UR37, 0x3 ;  /* 0x000000250b007c11 */ /* 0x002fe2000f8e18ff */
[----:B------:R-:W-:Y:S01]  /*4370*/  UIADD3 UR4, UPT, UPT, UR4, 0x340, URZ ;  /* 0x0000034004047890 */ /* 0x000fe2000fffe0ff */
[----:B------:R1:W-:Y:S01]  /*4380*/  @!P2 SYNCS.ARRIVE.TRANS64.RED RZ, [R2+URZ], R5 ;  /* 0x0000000502ffa9a7 */ /* 0x0003e200080004ff */
[----:B------:R-:W-:Y:S01]  /*4390*/  UIADD3 UR6, UPT, UPT, UR6, 0x1, URZ ;  /* 0x0000000106067890 */ /* 0x000fe2000fffe0ff */
[----:B------:R-:W-:-:S03]  /*43a0*/  VIADD R3, R3, 0x1 ;  /* 0x0000000103037836 */ /* 0x000fc60000000000 */
[----:B------:R-:W-:Y:S02]  /*43b0*/  UISETP.NE.AND UP0, UPT, UR6, 0x2, UPT ;  /* 0x000000020600788c */ /* 0x000fe4000bf05270 */
[----:B------:R-:W-:Y:S01]  /*43c0*/  ISETP.NE.AND P0, PT, R3, 0x2, PT ;  /* 0x000000020300780c */ /* 0x000fe20003f05270 */
[----:B------:R-:W-:Y:S06]  /*43d0*/  UGETNEXTWORKID.BROADCAST [UR4], [UR5] ;  /* 0x00000000040073ca */ /* 0x000fec0008000100 */
[----:B------:R-:W-:Y:S02]  /*43e0*/  USEL UR4, URZ, 0x1, UP0 ;  /* 0x00000001ff047887 */ /* 0x000fe40008000000 */
[----:B------:R-:W-:-:S04]  /*43f0*/  USEL UR6, UR6, URZ, UP0 ;  /* 0x000000ff06067287 */ /* 0x000fc80008000000 */
[----:B------:R-:W-:Y:S02]  /*4400*/  LOP3.LUT R12, R12, UR4, RZ, 0x3c, !PT ;  /* 0x000000040c0c7c12 */ /* 0x000fe4000f8e3cff */
[----:B-1----:R-:W-:-:S04]  /*4410*/  SHF.L.U32 R5, R9, 0x1f, RZ ;  /* 0x0000001f09057819 */ /* 0x002fc800000006ff */
[----:B------:R-:W1:Y:S02]  /*4420*/  SYNCS.PHASECHK.TRANS64.TRYWAIT P1, [R0+URZ+0x2b0], R5 ;  /* 0x0002b005000075a7 */ /* 0x000e6400080211ff */
[----:B-1----:R-:W-:Y:S05]  /*4430*/  @!P1 BRA `(.L_x_88) ;  /* 0x0000005400d09947 */ /* 0x002fea0003800000 */
.L_x_238:
[----:B------:R-:W-:Y:S01]  /*4440*/  LEA R4, R11, UR37, 0x4 ;  /* 0x000000250b047c11 */ /* 0x000fe2000f8e20ff */
[----:B-1----:R-:W-:Y:S01]  /*4450*/  VIADD R0, R0, 0x2c0 ;  /* 0x000002c000007836 */ /* 0x002fe20000000000 */
[----:B------:R-:W-:Y:S01]  /*4460*/  SEL R3, R3, RZ, P0 ;  /* 0x000000ff03037207 */ /* 0x000fe20000000000 */
[----:B------:R-:W-:-:S03]  /*4470*/  VIADD R11, R11, 0x1 ;  /* 0x000000010b0b7836 */ /* 0x000fc60000000000 */
[----:B------:R-:W1:Y:S01]  /*4480*/  LDS.128 R4, [R4+0x340] ;  /* 0x0003400004047984 */ /* 0x000e620000000c00 */
[----:B------:R-:W-:Y:S02]  /*4490*/  PRMT R0, RZ, 0x654, R0 ;  /* 0x00000654ff007816 */ /* 0x000fe40000000000 */
[C---:B------:R-:W-:Y:S01]  /*44a0*/  ISETP.NE.AND P1, PT, R11.reuse, 0x2, PT ;  /* 0x000000020b00780c */ /* 0x040fe20003f25270 */
[----:B------:R-:W-:Y:S01]  /*44b0*/  @!PT LDS RZ, [RZ] ;  /* 0x00000000fffff984 */ /* 0x000fe20000000800 */
[----:B------:R-:W-:Y:S01]  /*44c0*/  @!PT LDS RZ, [RZ] ;  /* 0x00000000fffff984 */ /* 0x000fe20000000800 */
[----:B------:R-:W-:Y:S01]  /*44d0*/  @!PT LDS RZ, [RZ] ;  /* 0x00000000fffff984 */ /* 0x000fe20000000800 */
[----:B------:R-:W-:Y:S01]  /*44e0*/  @!PT LDS RZ, [RZ] ;  /* 0x00000000fffff984 */ /* 0x000fe20000000800 */
[----:B------:R2:W-:Y:S06]  /*44f0*/  MEMBAR.ALL.CTA ;  /* 0x0000000000007992 */ /* 0x0005ec0000008000 */
[----:B--2---:R-:W2:Y:S01]  /*4500*/  FENCE.VIEW.ASYNC.S ;  /* 0x00000000000073c6 */ /* 0x004ea20000000000 */
[----:B------:R-:W-:Y:S01]  /*4510*/  SEL R11, R11, RZ, P1 ;  /* 0x000000ff0b0b7207 */ /* 0x000fe20000800000 */
[----:B--2---:R2:W-:Y:S01]  /*4520*/  SYNCS.ARRIVE.TRANS64.RED.A1T0 RZ, [R0+URZ], RZ ;  /* 0x000000ff00ff79a7 */ /* 0x0045e200081004ff */
[----:B-1----:R-:W-:-:S02]  /*4530*/  LOP3.LUT P3, RZ, R6, 0x1, RZ, 0xc0, !PT ;  /* 0x0000000106ff7812 */ /* 0x002fc4000786c0ff */
[----:B------:R-:W-:-:S04]  /*4540*/  SEL R5, RZ, 0x1, P0 ;  /* 0x00000001ff057807 */ /* 0x000fc80000000000 */
[----:B------:R-:W-:Y:S02]  /*4550*/  LOP3.LUT R8, R8, R5, RZ, 0x3c, !PT ;  /* 0x0000000508087212 */ /* 0x000fe400078e3cff */
[----:B--2---:R-:W-:-:S04]  /*4560*/  SEL R0, RZ, 0x1, P1 ;  /* 0x00000001ff007807 */ /* 0x004fc80000800000 */
[----:B------:R-:W-:Y:S01]  /*4570*/  LOP3.LUT R9, R9, R0, RZ, 0x3c, !PT ;  /* 0x0000000009097212 */ /* 0x000fe200078e3cff */
[----:B------:R-:W-:Y:S06]  /*4580*/  @P3 BRA `(.L_x_89) ;  /* 0xfffffffc002c3947 */ /* 0x000fec000383ffff */
[----:B------:R-:W-:Y:S01]  /*4590*/  ULEA UR5, UR6, UR37, 0x3 ;  /* 0x0000002506057291 */ /* 0x000fe2000f8e18ff */
[----:B------:R-:W-:-:S08]  /*45a0*/  SHF.L.U32 R3, R12, 0x1f, RZ ;  /* 0x0000001f0c037819 */ /* 0x000fd000000006ff */
[----:B------:R-:W1:Y:S02]  /*45b0*/  SYNCS.PHASECHK.TRANS64 P0, [UR5+0x2c0], R3 ;  /* 0x0002c003ff0075a7 */ /* 0x000e640008001005 */
[----:B-1----:R-:W-:Y:S05]  /*45c0*/  @P0 BRA `(.L_x_90) ;  /* 0x0000000000080947 */ /* 0x002fea0003800000 */
[----:B------:R-:W1:Y:S02]  /*45d0*/  SYNCS.PHASECHK.TRANS64.TRYWAIT P0, [UR5+0x2c0], R3 ;  /* 0x0002c003ff0075a7 */ /* 0x000e640008001105 */
[----:B-1----:R-:W-:Y:S05]  /*45e0*/  @!P0 BRA `(.L_x_91) ;  /* 0x0000005400788947 */ /* 0x002fea0003800000 */
.L_x_90:
[----:B------:R-:W-:-:S04]  /*45f0*/  UIADD3 UR4, UPT, UPT, UR6, 0x1, URZ ;  /* 0x0000000106047890 */ /* 0x000fc8000fffe0ff */
[----:B------:R-:W-:-:S04]  /*4600*/  UISETP.NE.AND UP0, UPT, UR4, 0x2, UPT ;  /* 0x000000020400788c */ /* 0x000fc8000bf05270 */
[----:B------:R-:W-:Y:S02]  /*4610*/  USEL UR7, URZ, 0x1, UP0 ;  /* 0x00000001ff077887 */ /* 0x000fe40008000000 */
[----:B------:R-:W-:-:S04]  /*4620*/  USEL UR4, UR4, URZ, UP0 ;  /* 0x000000ff04047287 */ /* 0x000fc80008000000 */
[----:B------:R-:W-:Y:S01]  /*4630*/  ULEA UR4, UR4, UR37, 0x3 ;  /* 0x0000002504047291 */ /* 0x000fe2000f8e18ff */
[----:B-1----:R-:W-:-:S04]  /*4640*/  LOP3.LUT R3, R12, UR7, RZ, 0x3c, !PT ;  /* 0x000000070c037c12 */ /* 0x002fc8000f8e3cff */
[----:B------:R-:W-:-:S04]  /*4650*/  SHF.L.U32 R0, R3, 0x1f, RZ ;  /* 0x0000001f03007819 */ /* 0x000fc800000006ff */
[----:B------:R-:W1:Y:S02]  /*4660*/  SYNCS.PHASECHK.TRANS64 P0, [UR4+0x2c0], R0 ;  /* 0x0002c000ff0075a7 */ /* 0x000e640008001004 */
[----:B-1----:R-:W-:Y:S05]  /*4670*/  @P0 EXIT ;  /* 0x000000000000094d */ /* 0x002fea0003800000 */
[----:B------:R-:W-:Y:S02]  /*4680*/  SHF.L.U32 R3, R3, 0x1f, RZ ;  /* 0x0000001f03037819 */ /* 0x000fe400000006ff */
[----:B------:R-:W-:-:S07]  /*4690*/  MOV R0, UR4 ;  /* 0x0000000400007c02 */ /* 0x000fce0008000f00 */
.L_x_92:
[----:B-1----:R1:W2:Y:S02]  /*46a0*/  SYNCS.PHASECHK.TRANS64.TRYWAIT P0, [R0+URZ+0x2c0], R3 ;  /* 0x0002c003000075a7 */ /* 0x0022a400080011ff */
[----:B--2---:R-:W-:Y:S05]  /*46b0*/  @!P0 NANOSLEEP.SYNCS 0x989680 ;  /* 0x009896800000895d */ /* 0x004fea0003900000 */
[----:B------:R-:W2:Y:S02]  /*46c0*/  @!P0 SYNCS.PHASECHK.TRANS64 P0, [R0+URZ+0x2c0], R3 ;  /* 0x0002c003000085a7 */ /* 0x000ea400080010ff */
[----:B--2---:R-:W-:Y:S05]  /*46d0*/  @P0 EXIT ;  /* 0x000000000000094d */ /* 0x004fea0003800000 */
[----:B------:R-:W-:Y:S05]  /*46e0*/  BRA `(.L_x_92) ;  /* 0xfffffffc00ec7947 */ /* 0x000fea000383ffff */
.L_x_85:
[----:B------:R-:W-:Y:S05]  /*46f0*/  BRA.U UP4, `(.L_x_93) ;  /* 0x0000001104847547 */ /* 0x000fea000b800000 */
[----:B------:R-:W-:Y:S01]  /*4700*/  UMOV UR6, 0x40 ;  /* 0x0000004000067882 */ /* 0x000fe20000000000 */
[----:B------:R-:W-:Y:S01]  /*4710*/  NOP ;  /* 0x0000000000007918 */ /* 0x000fe20000000000 */
[----:B------:R-:W-:Y:S01]  /*4720*/  ULEA UR6, UR37, UR6, 0x18 ;  /* 0x0000000625067291 */ /* 0x000fe2000f8ec0ff */
[----:B------:R-:W-:Y:S02]  /*4730*/  UMOV UR7, 0x400 ;  /* 0x0000040000077882 */ /* 0x000fe40000000000 */
[----:B------:R-:W-:-:S06]  /*4740*/  ULEA UR37, UR37, UR7, 0x18 ;  /* 0x0000000725257291 */ /* 0x000fcc000f8ec0ff */
[----:B------:R-:W1:Y:S02]  /*4750*/  LDS.U8 R2, [UR6+0x1c] ;  /* 0x00001c06ff027984 */ /* 0x000e640008000000 */
[----:B-1----:R-:W-:-:S13]  /*4760*/  ISETP.NE.AND P0, PT, R2, RZ, PT ;  /* 0x000000ff0200720c */ /* 0x002fda0003f05270 */
[----:B------:R-:W-:Y:S05]  /*4770*/  @P0 BRA `(.L_x_94) ;  /* 0x0000000400080947 */ /* 0x000fea0003800000 */
[----:B------:R-:W-:Y:S02]  /*4780*/  UISETP.NE.U32.AND UP0, UPT, UR5, 0x1, UPT ;  /* 0x000000010500788c */ /* 0x000fe4000bf05070 */
[----:B------:R-:W-:-:S07]  /*4790*/  UIADD3 UR8, UPT, UPT, UR6, 0x8, URZ ;  /* 0x0000000806087890 */ /* 0x000fce000fffe0ff */
[----:B------:R-:W-:Y:S05]  /*47a0*/  BRA.U !UP0, `(.L_x_95) ;  /* 0x00000001089c7547 */ /* 0x000fea000b800000 */
[----:B------:R-:W-:Y:S01]  /*47b0*/  ELECT P0, URZ, PT ;  /* 0x0000000000ff782f */ /* 0x000fe20003800000 */
[----:B------:R-:W-:-:S12]  /*47c0*/  BSSY B0, `(.L_x_95) ;  /* 0x0000025000007945 */ /* 0x000fd80003800000 */
[----:B------:R-:W-:Y:S05]  /*47d0*/  @!P0 BRA `(.L_x_96) ;  /* 0x00000000008c8947 */ /* 0x000fea0003800000 */
[----:B------:R-:W-:-:S05]  /*47e0*/  UMOV UR7, 0x10 ;  /* 0x0000001000077882 */ /* 0x000fca0000000000 */
[----:B------:R-:W-:Y:S04]  /*47f0*/  DEPBAR.LE SB1, 0x36 ;  /* 0x00009d800000791a */ /* 0x000fe80000000000 */
[----:B------:R-:W1:Y:S02]  /*4800*/  UTCATOMSWS.2CTA.FIND_AND_SET.ALIGN UP1, UR7, UR7 ;  /* 0x00000007000775e3 */ /* 0x000e640008220800 */
[----:B-1----:R-:W-:Y:S01]  /*4810*/  MOV R11, UR7 ;  /* 0x00000007000b7c02 */ /* 0x002fe20008000f00 */
[----:B------:R-:W-:Y:S06]  /*4820*/  BRA.U UP1, `(.L_x_97) ;  /* 0x0000000101187547 */ /* 0x000fec000b800000 */
.L_x_98:
[----:B------:R-:W-:Y:S05]  /*4830*/  NANOSLEEP 0x64 ;  /* 0x000000640000795d */ /* 0x000fea0003800000 */
[----:B------:R-:W-:-:S05]  /*4840*/  UMOV UR7, 0x10 ;  /* 0x0000001000077882 */ /* 0x000fca0000000000 */
[----:B------:R-:W-:Y:S04]  /*4850*/  DEPBAR.LE SB1, 0x36 ;  /* 0x00009d800000791a */ /* 0x000fe80000000000 */
[----:B------:R-:W1:Y:S02]  /*4860*/  UTCATOMSWS.2CTA.FIND_AND_SET.ALIGN UP1, UR7, UR7 ;  /* 0x00000007000775e3 */ /* 0x000e640008220800 */
[----:B-1----:R-:W-:Y:S01]  /*4870*/  MOV R11, UR7 ;  /* 0x00000007000b7c02 */ /* 0x002fe20008000f00 */
[----:B------:R-:W-:Y:S05]  /*4880*/  BRA.U !UP1, `(.L_x_98) ;  /* 0xfffffffd09e87547 */ /* 0x000fea000b83ffff */
.L_x_97:
[----:B------:R-:W1:Y:S01]  /*4890*/  LDS R5, [UR6+0x10] ;  /* 0x00001006ff057984 */ /* 0x000e620008000800 */
[----:B------:R-:W-:Y:S01]  /*48a0*/  IMAD.U32 R3, RZ, RZ, UR37 ;  /* 0x00000025ff037e24 */ /* 0x000fe2000f8e00ff */
[----:B------:R-:W-:-:S03]  /*48b0*/  MOV R2, UR4 ;  /* 0x0000000400027c02 */ /* 0x000fc60008000f00 */
[----:B------:R-:W-:Y:S01]  /*48c0*/  VIADD R3, R3, 0x360 ;  /* 0x0000036003037836 */ /* 0x000fe20000000000 */
[----:B-1----:R-:W-:-:S04]  /*48d0*/  SHF.L.U32 R5, R5, 0x1f, RZ ;  /* 0x0000001f05057819 */ /* 0x002fc800000006ff */
[----:B------:R-:W1:Y:S02]  /*48e0*/  SYNCS.PHASECHK.TRANS64.TRYWAIT P0, [UR6+0x8], R5 ;  /* 0x00000805ff0075a7 */ /* 0x000e640008001106 */
[----:B-1----:R-:W-:Y:S05]  /*48f0*/  @P0 BRA `(.L_x_99) ;  /* 0x0000000000080947 */ /* 0x002fea0003800000 */
[----:B------:R-:W1:Y:S02]  /*4900*/  SYNCS.PHASECHK.TRANS64.TRYWAIT P0, [UR6+0x8], R5 ;  /* 0x00000805ff0075a7 */ /* 0x000e640008001106 */
[----:B-1----:R-:W-:Y:S05]  /*4910*/  @!P0 BRA `(.L_x_100) ;  /* 0x0000005000c48947 */ /* 0x002fea0003800000 */
.L_x_99:
[----:B-1----:R-:W-:Y:S01]  /*4920*/  HFMA2 R4, -RZ, RZ, 0, 5.9604644775390625e-08 ;  /* 0x00000001ff047431 */ /* 0x002fe200000001ff */
[----:B------:R-:W-:Y:S01]  /*4930*/  UPRMT UR7, UR4, 0x654, UR8 ;  /* 0x0000065404077896 */ /* 0x000fe20008000008 */
[----:B------:R-:W-:Y:S01]  /*4940*/  IMAD.MOV.U32 R6, RZ, RZ, 0xffff ;  /* 0x0000ffffff067424 */ /* 0x000fe200078e00ff */
[----:B------:R-:W-:Y:S01]  /*4950*/  PRMT R2, R2, 0x654, R3 ;  /* 0x0000065402027816 */ /* 0x000fe20000000003 */
[----:B------:R-:W-:Y:S02]  /*4960*/  IMAD.MOV.U32 R5, RZ, RZ, 0x4 ;  /* 0x00000004ff057424 */ /* 0x000fe400078e00ff */
[----:B------:R-:W-:Y:S01]  /*4970*/  IMAD.SHL.U32 R9, R11, 0x20, RZ ;  /* 0x000000200b097824 */ /* 0x000fe200078e00ff */
[----:B------:R-:W-:Y:S02]  /*4980*/  MOV R3, UR7 ;  /* 0x0000000700037c02 */ /* 0x000fe40008000f00 */
[-C--:B------:R-:W-:Y:S01]  /*4990*/  SHF.L.U32 R7, R6, R11.reuse, RZ ;  /* 0x0000000b06077219 */ /* 0x080fe200000006ff */
[----:B------:R1:W-:Y:S01]  /*49a0*/  SYNCS.ARRIVE.TRANS64.RED RZ, [UR7], R5 ;  /* 0x00000005ffff79a7 */ /* 0x0003e20008000407 */
[----:B------:R-:W-:Y:S01]  /*49b0*/  SHF.L.U32 R6, R4, R11, RZ ;  /* 0x0000000b04067219 */ /* 0x000fe200000006ff */
[----:B------:R1:W-:Y:S04]  /*49c0*/  STS [UR37+0x360], R9 ;  /* 0x00036009ff007988 */ /* 0x0003e80008000825 */
[----:B------:R1:W-:Y:S04]  /*49d0*/  STAS [R2.64], R11 ;  /* 0x0000000b02007dbd */ /* 0x0003e8000c0008ff */
[----:B------:R1:W-:Y:S04]  /*49e0*/  ATOMS.OR RZ, [UR6+0x14], R7 ;  /* 0x00001407ffff798c */ /* 0x0003e8000b000006 */
[----:B------:R1:W-:Y:S04]  /*49f0*/  ATOMS.OR RZ, [UR6+0x18], R6 ;  /* 0x00001806ffff798c */ /* 0x0003e8000b000006 */
[----:B------:R1:W-:Y:S02]  /*4a00*/  ATOMS.XOR RZ, [UR6+0x10], R4 ;  /* 0x00001004ffff798c */ /* 0x0003e4000b800006 */
.L_x_96:
[----:B------:R-:W-:Y:S05]  /*4a10*/  BSYNC B0 ;  /* 0x0000000000007941 */ /* 0x000fea0003800000 */
.L_x_95:
[----:B------:R-:W-:Y:S05]  /*4a20*/  BRA.U UP0, `(.L_x_101) ;  /* 0x00000001006c7547 */ /* 0x000fea000b800000 */
[----:B------:R-:W-:-:S03]  /*4a30*/  UMOV UR7, 0xffffffff ;  /* 0xffffffff00077882 */ /* 0x000fc60000000000 */
[----:B------:R-:W-:Y:S05]  /*4a40*/  BRA.DIV UR7, `(.L_x_102) ;  /* 0x0000005207907947 */ /* 0x000fea000b800000 */
[----:B------:R-:W-:-:S13]  /*4a50*/  ELECT P6, URZ, PT ;  /* 0x0000000000ff782f */ /* 0x000fda00038c0000 */
.L_x_242:
[----:B------:R-:W-:Y:S05]  /*4a60*/  @!P6 BRA `(.L_x_101) ;  /* 0x00000000005ce947 */ /* 0x000fea0003800000 */
[----:B-1----:R-:W1:Y:S02]  /*4a70*/  LDS R3, [UR6+0x10] ;  /* 0x00001006ff037984 */ /* 0x002e640008000800 */
[----:B-1----:R-:W-:-:S04]  /*4a80*/  SHF.L.U32 R3, R3, 0x1f, RZ ;  /* 0x0000001f03037819 */ /* 0x002fc800000006ff */
[----:B------:R-:W1:Y:S02]  /*4a90*/  SYNCS.PHASECHK.TRANS64.TRYWAIT P0, [UR6+0x8], R3 ;  /* 0x00000803ff0075a7 */ /* 0x000e640008001106 */
[----:B-1----:R-:W-:Y:S05]  /*4aa0*/  @P0 BRA `(.L_x_103) ;  /* 0x0000000000080947 */ /* 0x002fea0003800000 */
[----:B------:R-:W1:Y:S02]  /*4ab0*/  SYNCS.PHASECHK.TRANS64.TRYWAIT P0, [UR6+0x8], R3 ;  /* 0x00000803ff0075a7 */ /* 0x000e640008001106 */
[----:B-1----:R-:W-:Y:S05]  /*4ac0*/  @!P0 BRA `(.L_x_104) ;  /* 0x0000005000908947 */ /* 0x002fea0003800000 */
.L_x_103:
[----:B------:R-:W2:Y:S01]  /*4ad0*/  LDS R5, [UR37+0x360] ;  /* 0x00036025ff057984 */ /* 0x000ea20008000800 */
[----:B-1----:R-:W-:Y:S02]  /*4ae0*/  HFMA2 R2, -RZ, RZ, 0, 5.9604644775390625e-08 ;  /* 0x00000001ff027431 */ /* 0x002fe400000001ff */
[----:B------:R-:W-:Y:S01]  /*4af0*/  IMAD.MOV.U32 R3, RZ, RZ, 0xffff ;  /* 0x0000ffffff037424 */ /* 0x000fe200078e00ff */
[----:B------:R-:W-:Y:S01]  /*4b00*/  UPRMT UR7, UR4, 0x654, UR8 ;  /* 0x0000065404077896 */ /* 0x000fe20008000008 */
[----:B--2---:R-:W-:-:S03]  /*4b10*/  IMAD.SHL.U32 R4, R5, 0x20, RZ ;  /* 0x0000002005047824 */ /* 0x004fc600078e00ff */
[-C--:B------:R-:W-:Y:S02]  /*4b20*/  SHF.L.U32 R3, R3, R5.reuse, RZ ;  /* 0x0000000503037219 */ /* 0x080fe400000006ff */
[----:B------:R-:W-:Y:S01]  /*4b30*/  SHF.L.U32 R5, R2, R5, RZ ;  /* 0x0000000502057219 */ /* 0x000fe200000006ff */
[----:B------:R2:W-:Y:S04]  /*4b40*/  STS [UR37+0x360], R4 ;  /* 0x00036004ff007988 */ /* 0x0005e80008000825 */
[----:B------:R2:W-:Y:S04]  /*4b50*/  ATOMS.OR RZ, [UR6+0x14], R3 ;  /* 0x00001403ffff798c */ /* 0x0005e8000b000006 */
[----:B------:R2:W-:Y:S01]  /*4b60*/  ATOMS.OR RZ, [UR6+0x18], R5 ;  /* 0x00001805ffff798c */ /* 0x0005e2000b000006 */
[----:B------:R-:W-:Y:S03]  /*4b70*/  SYNCS.ARRIVE.TRANS64.RED.A1T0 RZ, [UR7], RZ ;  /* 0x000000ffffff79a7 */ /* 0x000fe60008100407 */
[----:B------:R2:W-:Y:S01]  /*4b80*/  ATOMS.XOR RZ, [UR6+0x10], R2 ;  /* 0x00001002ffff798c */ /* 0x0005e2000b800006 */
[----:B------:R-:W-:Y:S05]  /*4b90*/  BRA `(.L_x_101) ;  /* 0x0000000000107947 */ /* 0x000fea0003800000 */
.L_x_94:
[----:B------:R-:W-:-:S05]  /*4ba0*/  MOV R2, 0xffffffff ;  /* 0xffffffff00027802 */ /* 0x000fca0000000f00 */
[----:B------:R1:W-:Y:S02]  /*4bb0*/  STS [UR37+0x360], R2 ;  /* 0x00036002ff007988 */ /* 0x0003e40008000825 */
[----:B-1----:R-:W-:Y:S02]  /*4bc0*/  MOV R2, 0x4be0 ;  /* 0x00004be000027802 */ /* 0x002fe40000000f00 */
[----:B-----5:R-:W-:Y:S05]  /*4bd0*/  CALL.REL.NOINC `($__internal_1_$__cuda_sm10x_tcgen05_guardrail_trap_phase_invalid_during_alloc) ;  /* 0x0000005400987944 */ /* 0x020fea0003c00000 */
.L_x_101:
[----:B------:R-:W-:Y:S05]  /*4be0*/  WARPSYNC.ALL ;  /* 0x0000000000007948 */ /* 0x000fea0003800000 */
[----:B------:R-:W3:Y:S01]  /*4bf0*/  S2UR UR8, SR_CgaCtaId ;  /* 0x00000000000879c3 */ /* 0x000ee20000008800 */
[----:B------:R-:W-:Y:S01]  /*4c00*/  UMOV UR6, 0x400 ;  /* 0x0000040000067882 */ /* 0x000fe20000000000 */
[----:B------:R-:W-:-:S06]  /*4c10*/  NOP ;  /* 0x0000000000007918 */ /* 0x000fcc0000000000 */
[----:B------:R-:W-:Y:S06]  /*4c20*/  BAR.ARV 0x6, 0xa0 ;  /* 0x0182800000007b1d */ /* 0x000fec0000002000 */
[----:B------:R-:W-:Y:S01]  /*4c30*/  LOP3.LUT R0, R0, 0xffff, RZ, 0xc0, !PT ;  /* 0x0000ffff00007812 */ /* 0x000fe200078ec0ff */
[----:B-1----:R-:W-:Y:S01]  /*4c40*/  IMAD.MOV.U32 R9, RZ, RZ, 0x1 ;  /* 0x00000001ff097424 */ /* 0x002fe200078e00ff */
[----:B------:R-:W-:Y:S01]  /*4c50*/  LOP3.LUT R8, R8, 0xffff, RZ, 0xc0, !PT ;  /* 0x0000ffff08087812 */ /* 0x000fe200078ec0ff */
[----:B------:R-:W-:Y:S01]  /*4c60*/  UMOV UR22, URZ ;  /* 0x000000ff00167c82 */ /* 0x000fe20008000000 */
[----:B------:R-:W-:Y:S01]  /*4c70*/  R2UR UR12, R0 ;  /* 0x00000000000c72ca */ /* 0x000fe200000e0000 */
[----:B------:R-:W-:Y:S01]  /*4c80*/  UMOV UR21, URZ ;  /* 0x000000ff00157c82 */ /* 0x000fe20008000000 */
[----:B------:R-:W-:Y:S01]  /*4c90*/  R2UR UR13, R8 ;  /* 0x00000000080d72ca */ /* 0x000fe200000e0000 */
[----:B------:R-:W-:Y:S01]  /*4ca0*/  IMAD.MOV.U32 R8, RZ, RZ, RZ ;  /* 0x000000ffff087224 */ /* 0x000fe200078e00ff */
[----:B------:R-:W-:-:S02]  /*4cb0*/  UISETP.NE.AND UP2, UPT, UR5, URZ, UPT ;  /* 0x000000ff0500728c */ /* 0x000fc4000bf45270 */
[----:B---3--:R-:W-:Y:S01]  /*4cc0*/  ULEA UR8, UR8, UR6, 0x18 ;  /* 0x0000000608087291 */ /* 0x008fe2000f8ec0ff */
[----:B------:R-:W1:Y:S03]  /*4cd0*/  LDCU UR6, c[0x0][0x38c] ;  /* 0x00007180ff0677ac */ /* 0x000e660008000800 */
[----:B------:R-:W-:Y:S02]  /*4ce0*/  UIADD3 UR14, UPT, UPT, UR8, 0x4600, URZ ;  /* 0x00004600080e7890 */ /* 0x000fe4000fffe0ff */
[----:B------:R-:W-:-:S03]  /*4cf0*/  UIADD3 UR15, UPT, UPT, UR8, 0x2d600, URZ ;  /* 0x0002d600080f7890 */ /* 0x000fc6000fffe0ff */
[----:B--2---:R-:W2:Y:S01]  /*4d00*/  LDS R2, [UR8+0x360] ;  /* 0x00036008ff027984 */ /* 0x004ea20008000800 */
[----:B------:R-:W-:Y:S02]  /*4d10*/  USHF.R.U32.HI UR14, URZ, 0x4, UR14 ;  /* 0x00000004ff0e7899 */ /* 0x000fe4000801160e */
[----:B------:R-:W-:Y:S02]  /*4d20*/  USHF.R.U32.HI UR15, URZ, 0x4, UR15 ;  /* 0x00000004ff0f7899 */ /* 0x000fe4000801160f */
[----:B------:R-:W-:Y:S02]  /*4d30*/  ULOP3.LUT UR14, UR14, 0x3fff, URZ, 0xc0, !UPT ;  /* 0x00003fff0e0e7892 */ /* 0x000fe4000f8ec0ff */
[----:B------:R-:W-:Y:S02]  /*4d40*/  ULOP3.LUT UR15, UR15, 0x3fff, URZ, 0xc0, !UPT ;  /* 0x00003fff0f0f7892 */ /* 0x000fe4000f8ec0ff */
[----:B------:R-:W-:Y:S02]  /*4d50*/  ULOP3.LUT UR14, UR14, 0x10000, URZ, 0xfc, !UPT ;  /* 0x000100000e0e7892 */ /* 0x000fe4000f8efcff */
[----:B-1----:R-:W-:-:S02]  /*4d60*/  UIADD3 UR6, UPT, UPT, UR6, 0x1f, URZ ;  /* 0x0000001f06067890 */ /* 0x002fc4000fffe0ff */
[----:B------:R-:W-:Y:S02]  /*4d70*/  ULOP3.LUT UR15, UR15, 0x10000, URZ, 0xfc, !UPT ;  /* 0x000100000f0f7892 */ /* 0x000fe4000f8efcff */
[----:B------:R-:W-:Y:S01]  /*4d80*/  USHF.R.S32.HI UR7, URZ, 0x1f, UR6 ;  /* 0x0000001fff077899 */ /* 0x000fe20008011406 */
[----:B------:R-:W-:Y:S01]  /*4d90*/  UMOV UR20, URZ ;  /* 0x000000ff00147c82 */ /* 0x000fe20008000000 */
[----:B------:R-:W-:Y:S02]  /*4da0*/  UMOV UR26, 0x0 ;  /* 0x00000000001a7882 */ /* 0x000fe40000000000 */
[----:B------:R-:W-:Y:S01]  /*4db0*/  ULEA.HI UR7, UR7, UR6, URZ, 0x5 ;  /* 0x0000000607077291 */ /* 0x000fe2000f8f28ff */
[----:B------:R-:W-:-:S03]  /*4dc0*/  UMOV UR27, 0x101004a0 ;  /* 0x101004a0001b7882 */ /* 0x000fc60000000000 */
[----:B------:R-:W-:-:S04]  /*4dd0*/  USHF.R.S32.HI UR7, URZ, 0x5, UR7 ;  /* 0x00000005ff077899 */ /* 0x000fc80008011407 */
[----:B------:R-:W-:-:S04]  /*4de0*/  UISETP.LT.AND UP0, UPT, UR7, 0x1, UPT ;  /* 0x000000010700788c */ /* 0x000fc8000bf01270 */
[----:B------:R-:W-:Y:S01]  /*4df0*/  USEL UR23, UR7, 0x1, !UP0 ;  /* 0x0000000107177887 */ /* 0x000fe2000c000000 */
[----:B--2---:R-:W-:Y:S02]  /*4e00*/  R2UR UR24, R2 ;  /* 0x00000000021872ca */ /* 0x004fe400000e0000 */
[----:B------:R-:W-:-:S13]  /*4e10*/  CS2R R2, SRZ ;  /* 0x0000000000027805 */ /* 0x000fda000001ff00 */
.L_x_112:
[C---:B------:R-:W-:Y:S02]  /*4e20*/  LEA R0, R8.reuse, UR8, 0x3 ;  /* 0x0000000808007c11 */ /* 0x040fe4000f8e18ff */
[----:B------:R-:W-:Y:S02]  /*4e30*/  SHF.L.U32 R5, R3, 0x1f, RZ ;  /* 0x0000001f03057819 */ /* 0x000fe400000006ff */
[----:B------:R-:W-:Y:S02]  /*4e40*/  LEA R4, R8, UR8, 0x4 ;  /* 0x0000000808047c11 */ /* 0x000fe4000f8e20ff */
[----:B------:R-:W1:Y:S02]  /*4e50*/  SYNCS.PHASECHK.TRANS64.TRYWAIT P0, [R0+URZ+0x2b0], R5 ;  /* 0x0002b005000075a7 */ /* 0x000e6400080011ff */
[----:B-1-34-:R-:W-:Y:S05]  /*4e60*/  @!P0 BRA `(.L_x_105) ;  /* 0x0000004c00c08947 */ /* 0x01afea0003800000 */
.L_x_243:
[----:B-1----:R-:W1:Y:S01]  /*4e70*/  LDS.128 R4, [R4+0x340] ;  /* 0x0003400004047984 */ /* 0x002e620000000c00 */
[----:B------:R-:W-:Y:S02]  /*4e80*/  VIADD R0, R0, 0x2c0 ;  /* 0x000002c000007836 */ /* 0x000fe40000000000 */
[----:B------:R-:W-:Y:S01]  /*4e90*/  VIADD R8, R8, 0x1 ;  /* 0x0000000108087836 */ /* 0x000fe20000000000 */
[----:B------:R-:W-:Y:S01]  /*4ea0*/  @!PT LDS RZ, [RZ] ;  /* 0x00000000fffff984 */ /* 0x000fe20000000800 */
[----:B------:R-:W-:Y:S01]  /*4eb0*/  @!PT LDS RZ, [RZ] ;  /* 0x00000000fffff984 */ /* 0x000fe20000000800 */
[----:B------:R-:W-:Y:S01]  /*4ec0*/  @!PT LDS RZ, [RZ] ;  /* 0x00000000fffff984 */ /* 0x000fe20000000800 */
[----:B------:R-:W-:Y:S01]  /*4ed0*/  @!PT LDS RZ, [RZ] ;  /* 0x00000000fffff984 */ /* 0x000fe20000000800 */
[----:B------:R2:W-:Y:S06]  /*4ee0*/  MEMBAR.ALL.CTA ;  /* 0x0000000000007992 */ /* 0x0005ec0000008000 */
[----:B--2---:R-:W2:Y:S01]  /*4ef0*/  FENCE.VIEW.ASYNC.S ;  /* 0x00000000000073c6 */ /* 0x004ea20000000000 */
[----:B------:R-:W-:-:S04]  /*4f00*/  PRMT R0, RZ, 0x654, R0 ;  /* 0x00000654ff007816 */ /* 0x000fc80000000000 */
[----:B--2---:R2:W-:Y:S01]  /*4f10*/  SYNCS.ARRIVE.TRANS64.RED.A1T0 RZ, [R0+URZ], RZ ;  /* 0x000000ff00ff79a7 */ /* 0x0045e200081004ff */
[----:B-1----:R-:W-:Y:S01]  /*4f20*/  LOP3.LUT P1, RZ, R6, 0x1, RZ, 0xc0, !PT ;  /* 0x0000000106ff7812 */ /* 0x002fe2000782c0ff */
[----:B--2---:R-:W-:-:S12]  /*4f30*/  BRA.U UP2, `(.L_x_106) ;  /* 0x0000000102cc7547 */ /* 0x004fd8000b800000 */
[----:B------:R-:W1:Y:S01]  /*4f40*/  LDCU UR6, c[0x0][0x38c] ;  /* 0x00007180ff0677ac */ /* 0x000e620008000800 */
[----:B------:R-:W-:Y:S02]  /*4f50*/  PLOP3.LUT P2, PT, PT, PT, PT, 0x80, 0x8 ;  /* 0x000000000008781c */ /* 0x000fe40003f4f070 */
[----:B------:R-:W-:Y:S01]  /*4f60*/  SHF.L.U32 R5, R9, 0x1f, RZ ;  /* 0x0000001f09057819 */ /* 0x000fe200000006ff */
[----:B------:R-:W-:Y:S02]  /*4f70*/  ULEA UR11, UR22, UR8, 0x3 ;  /* 0x00000008160b7291 */ /* 0x000fe4000f8e18ff */
[----:B-1----:R-:W-:-:S06]  /*4f80*/  UISETP.GE.AND UP0, UPT, UR6, 0x1, UPT ;  /* 0x000000010600788c */ /* 0x002fcc000bf06270 */
[----:B------:R-:W-:-:S05]  /*4f90*/  PLOP3.LUT P0, PT, PT, PT, UP0, 0x80, 0x8 ;  /* 0x000000000008781c */ /* 0x000fca0003f0f008 */
[----:B------:R-:W-:-:S08]  /*4fa0*/  @UP0 ULEA UR6, UR21, UR8, 0x3 ;  /* 0x0000000815060291 */ /* 0x000fd0000f8e18ff */
[----:B------:R-:W-:-:S04]  /*4fb0*/  @P0 SHF.L.U32 R0, R2, 0x1f, RZ ;  /* 0x0000001f02000819 */ /* 0x000fc800000006ff */
[----:B------:R1:W2:Y:S01]  /*4fc0*/  @P0 SYNCS.PHASECHK.TRANS64.TRYWAIT P2, [UR6], R0 ;  /* 0x00000000ff0005a7 */ /* 0x0002a20008041106 */
[----:B------:R-:W3:Y:S02]  /*4fd0*/  SYNCS.PHASECHK.TRANS64.TRYWAIT P0, [UR11+0x2f0], R5 ;  /* 0x0002f005ff0075a7 */ /* 0x000ee4000800110b */
[----:B-123--:R-:W-:Y:S05]  /*4fe0*/  @!P0 BRA `(.L_x_107) ;  /* 0x0000004c00748947 */ /* 0x00efea0003800000 */
.L_x_245:
[----:B------:R-:W-:Y:S01]  /*4ff0*/  UMOV UR19, UR20 ;  /* 0x0000001400137c82 */ /* 0x000fe20008000000 */
[----:B------:R-:W-:Y:S05]  /*5000*/  BRA.U !UP0, `(.L_x_108) ;  /* 0x0000000108887547 */ /* 0x000fea000b800000 */
[----:B------:R-:W-:Y:S02]  /*5010*/  UIADD3 UR19, UPT, UPT, UR23, UR20, URZ ;  /* 0x0000001417137290 */ /* 0x000fe4000fffe0ff */
[----:B------:R-:W-:Y:S02]  /*5020*/  ULEA UR10, UR22, UR24, 0x6 ;  /* 0x00000018160a7291 */ /* 0x000fe4000f8e30ff */
[----:B------:R-:W-:Y:S01]  /*5030*/  UPLOP3.LUT UP3, UPT, UPT, UPT, UPT, 0x40, 0x4 ;  /* 0x000000000004789c */ /* 0x000fe20003f6e870 */
[----:B------:R-:W-:Y:S01]  /*5040*/  UMOV UR18, UR7 ;  /* 0x0000000700127c82 */ /* 0x000fe20008000000 */
[----:B------:R-:W-:-:S09]  /*5050*/  UMOV UR17, UR21 ;  /* 0x0000001500117c82 */ /* 0x000fd20008000000 */
.L_x_111:
[----:B--2---:R-:W-:Y:S01]  /*5060*/  ULEA UR9, UR17, UR8, 0x3 ;  /* 0x0000000811097291 */ /* 0x004fe2000f8e18ff */
[----:B---3--:R-:W-:Y:S11]  /*5070*/  @P2 BRA `(.L_x_109) ;  /* 0x00000000000c2947 */ /* 0x008ff60003800000 */
[----:B-1----:R-:W-:Y:S04]  /*5080*/  SHF.L.U32 R5, R2, 0x1f, RZ ;  /* 0x0000001f02057819 */ /* 0x002fe800000006ff */
[----:B------:R-:W1:Y:S02]  /*5090*/  SYNCS.PHASECHK.TRANS64.TRYWAIT P0, [UR9], R5 ;  /* 0x00000005ff0075a7 */ /* 0x000e640008001109 */
[----:B-1----:R-:W-:Y:S05]  /*50a0*/  @!P0 BRA `(.L_x_110) ;  /* 0x0000004c005c8947 */ /* 0x002fea0003800000 */
.L_x_109:
[----:B------:R-:W-:Y:S01]  /*50b0*/  UISETP.NE.AND UP0, UPT, UR18, 0x1, UPT ;  /* 0x000000011200788c */ /* 0x000fe2000bf05270 */
[----:B------:R-:W-:Y:S01]  /*50c0*/  PLOP3.LUT P2, PT, PT, PT, PT, 0x80, 0x8 ;  /* 0x000000000008781c */ /* 0x000fe20003f4f070 */
[----:B------:R-:W-:Y:S02]  /*50d0*/  UIADD3 UR21, UPT, UPT, UR17, 0x1, URZ ;  /* 0x0000000111157890 */ /* 0x000fe4000fffe0ff */
[----:B------:R-:W-:Y:S02]  /*50e0*/  ULEA UR28, UR17, UR15, 0x6 ;  /* 0x0000000f111c7291 */ /* 0x000fe4000f8e30ff */
[----:B------:R-:W-:Y:S01]  /*50f0*/  UISETP.NE.AND UP1, UPT, UR21, 0x29, UPT ;  /* 0x000000291500788c */ /* 0x000fe2000bf25270 */
[----:B------:R-:W-:Y:S01]  /*5100*/  PLOP3.LUT P0, PT, PT, PT, UP0, 0x80, 0x8 ;  /* 0x000000000008781c */ /* 0x000fe20003f0f008 */
[----:B------:R-:W-:Y:S02]  /*5110*/  ULEA UR30, UR17, UR14, 0x8 ;  /* 0x0000000e111e7291 */ /* 0x000fe4000f8e40ff */
[----:B------:R-:W-:Y:S02]  /*5120*/  USEL UR16, URZ, 0x1, UP1 ;  /* 0x00000001ff107887 */ /* 0x000fe40008800000 */
[----:B------:R-:W-:Y:S02]  /*5130*/  USEL UR21, UR21, URZ, UP1 ;  /* 0x000000ff15157287 */ /* 0x000fe40008800000 */
[----:B------:R-:W-:Y:S02]  /*5140*/  UIADD3 UR9, UPT, UPT, UR9, 0x148, URZ ;  /* 0x0000014809097890 */ /* 0x000fe4000fffe0ff */
[----:B------:R-:W-:Y:S01]  /*5150*/  @UP0 ULEA UR6, UR21, UR8, 0x3 ;  /* 0x0000000815060291 */ /* 0x000fe2000f8e18ff */
[----:B------:R-:W-:Y:S01]  /*5160*/  LOP3.LUT R2, R2, UR16, RZ, 0x3c, !PT ;  /* 0x0000001002027c12 */ /* 0x000fe2000f8e3cff */
[----:B------:R-:W-:Y:S01]  /*5170*/  UMOV UR29, 0xc0004010 ;  /* 0xc0004010001d7882 */ /* 0x000fe20000000000 */
[----:B------:R-:W-:Y:S01]  /*5180*/  UMOV UR31, 0xc0004010 ;  /* 0xc0004010001f7882 */ /* 0x000fe20000000000 */
[----:B------:R-:W-:Y:S01]  /*5190*/  UIADD3 UR20, UPT, UPT, UR20, 0x1, URZ ;  /* 0x0000000114147890 */ /* 0x000fe2000fffe0ff */
[----:B-1----:R-:W-:Y:S01]  /*51a0*/  @P0 SHF.L.U32 R0, R2, 0x1f, RZ ;  /* 0x0000001f02000819 */ /* 0x002fe200000006ff */
[----:B------:R-:W-:Y:S02]  /*51b0*/  UIADD3 UR18, UPT, UPT, UR18, -0x1, URZ ;  /* 0xffffffff12127890 */ /* 0x000fe4000fffe0ff */
[----:B------:R-:W-:Y:S01]  /*51c0*/  UISETP.NE.AND UP0, UPT, UR20, UR19, UPT ;  /* 0x000000131400728c */ /* 0x000fe2000bf05270 */
[----:B------:R2:W3:Y:S01]  /*51d0*/  @P0 SYNCS.PHASECHK.TRANS64.TRYWAIT P2, [UR6], R0 ;  /* 0x00000000ff0005a7 */ /* 0x0004e20008041106 */
[----:B------:R2:W-:Y:S01]  /*51e0*/  UTCIMMA.2CTA gdesc[UR30], gdesc[UR28], tmem[UR10], tmem[UR26], idesc[UR27], UP3 ;  /* 0x00ff1a1c1e0075ea */ /* 0x0005e20009a0010a */
[----:B------:R-:W-:Y:S01]  /*51f0*/  UPLOP3.LUT UP3, UPT, UPT, UPT, UPT, 0x80, 0x8 ;  /* 0x000000000008789c */ /* 0x000fe20003f6f070 */
[----:B------:R2:W-:Y:S01]  /*5200*/  UTCBAR.2CTA.MULTICAST [UR9], URZ, UR13 ;  /* 0x000000ff090073e9 */ /* 0x0005e2000820080d */
[----:B------:R-:W-:Y:S04]  /*5210*/  UMOV UR17, UR21 ;  /* 0x0000001500117c82 */ /* 0x000fe80008000000 */
[----:B------:R-:W-:Y:S05]  /*5220*/  BRA.U UP0, `(.L_x_111) ;  /* 0xfffffffd008c7547 */ /* 0x000fea000b83ffff */
.L_x_108:
[----:B------:R-:W-:Y:S01]  /*5230*/  UIADD3 UR11, UPT, UPT, UR11, 0x2d0, URZ ;  /* 0x000002d00b0b7890 */ /* 0x000fe2000fffe0ff */
[----:B------:R-:W-:-:S08]  /*5240*/  UMOV UR20, UR19 ;  /* 0x0000001300147c82 */ /* 0x000fd00008000000 */
[----:B------:R4:W-:Y:S01]  /*5250*/  UTCBAR.2CTA.MULTICAST [UR11], URZ, UR12 ;  /* 0x000000ff0b0073e9 */ /* 0x0009e2000820080c */
[----:B------:R-:W-:Y:S02]  /*5260*/  NOP ;  /* 0x0000000000007918 */ /* 0x000fe40000000000 */
.L_x_106:
[----:B------:R-:W-:Y:S01]  /*5270*/  UIADD3 UR22, UPT, UPT, UR22, 0x1, URZ ;  /* 0x0000000116167890 */ /* 0x000fe2000fffe0ff */
[----:B------:R-:W-:-:S03]  /*5280*/  ISETP.NE.AND P0, PT, R8, 0x2, PT ;  /* 0x000000020800780c */ /* 0x000fc60003f05270 */
[----:B------:R-:W-:Y:S01]  /*5290*/  UISETP.NE.AND UP0, UPT, UR22, 0x4, UPT ;  /* 0x000000041600788c */ /* 0x000fe2000bf05270 */
[----:B-12---:R-:W-:Y:S02]  /*52a0*/  SEL R0, RZ, 0x1, P0 ;  /* 0x00000001ff007807 */ /* 0x006fe40000000000 */
[----:B------:R-:W-:Y:S01]  /*52b0*/  SEL R8, R8, RZ, P0 ;  /* 0x000000ff08087207 */ /* 0x000fe20000000000 */
[----:B------:R-:W-:Y:S01]  /*52c0*/  USEL UR6, URZ, 0x1, UP0 ;  /* 0x00000001ff067887 */ /* 0x000fe20008000000 */
[----:B------:R-:W-:Y:S01]  /*52d0*/  LOP3.LUT R3, R3, R0, RZ, 0x3c, !PT ;  /* 0x0000000003037212 */ /* 0x000fe200078e3cff */
[----:B------:R-:W-:-:S04]  /*52e0*/  USEL UR22, UR22, URZ, UP0 ;  /* 0x000000ff16167287 */ /* 0x000fc80008000000 */
[----:B------:R-:W-:Y:S01]  /*52f0*/  LOP3.LUT R9, R9, UR6, RZ, 0x3c, !PT ;  /* 0x0000000609097c12 */ /* 0x000fe2000f8e3cff */
[----:B------:R-:W-:Y:S07]  /*5300*/  @P1 BRA `(.L_x_112) ;  /* 0xfffffff800c41947 */ /* 0x000fee000383ffff */
[----:B------:R-:W1:Y:S01]  /*5310*/  S2UR UR6, SR_CgaCtaId ;  /* 0x00000000000679c3 */ /* 0x000e620000008800 */
[----:B------:R-:W-:Y:S01]  /*5320*/  ELECT P0, URZ, PT ;  /* 0x0000000000ff782f */ /* 0x000fe20003800000 */
[----:B------:R-:W-:Y:S01]  /*5330*/  HFMA2 R0, -RZ, RZ, 0, 5.9604644775390625e-08 ;  /* 0x00000001ff007431 */ /* 0x000fe200000001ff */
[----:B------:R-:W-:-:S05]  /*5340*/  UMOV UR7, 0x40 ;  /* 0x0000004000077882 */ /* 0x000fca0000000000 */
[----:B------:R-:W-:Y:S01]  /*5350*/  UVIRTCOUNT.DEALLOC.SMPOOL 0x80 ;  /* 0x000000800000784c */ /* 0x000fe20000000000 */
[----:B------:R-:W-:Y:S02]  /*5360*/  UISETP.NE.AND UP0, UPT, UR5, URZ, UPT ;  /* 0x000000ff0500728c */ /* 0x000fe4000bf05270 */
[----:B-1----:R-:W-:-:S09]  /*5370*/  ULEA UR6, UR6, UR7, 0x18 ;  /* 0x0000000706067291 */ /* 0x002fd2000f8ec0ff */
[----:B------:R1:W-:Y:S01]  /*5380*/  @P0 STS.U8 [UR6+0x1c], R0 ;  /* 0x00001c00ff000988 */ /* 0x0003e20008000006 */
[----:B------:R-:W-:Y:S05]  /*5390*/  BRA.U UP0, `(.L_x_113) ;  /* 0x0000000100a07547 */ /* 0x000fea000b800000 */
[----:B------:R-:W-:Y:S01]  /*53a0*/  UIADD3 UR5, UPT, UPT, UR8, 0x2f0, URZ ;  /* 0x000002f008057890 */ /* 0x000fe2000fffe0ff */
[----:B------:R-:W-:-:S03]  /*53b0*/  SHF.L.U32 R3, R9, 0x1f, RZ ;  /* 0x0000001f09037819 */ /* 0x000fc600000006ff */
[----:B------:R-:W-:-:S09]  /*53c0*/  ULEA UR7, UR22, UR5, 0x3 ;  /* 0x0000000516077291 */ /* 0x000fd2000f8e18ff */
[----:B------:R-:W2:Y:S02]  /*53d0*/  SYNCS.PHASECHK.TRANS64.TRYWAIT P0, [UR7], R3 ;  /* 0x00000003ff0075a7 */ /* 0x000ea40008001107 */
[----:B--2---:R-:W-:Y:S05]  /*53e0*/  @!P0 BRA `(.L_x_114) ;  /* 0x0000004800a48947 */ /* 0x004fea0003800000 */
.L_x_248:
        /* <DEDUP_REMOVED lines=9> */
.L_x_250:
        /* <DEDUP_REMOVED lines=9> */
.L_x_252:
[----:B------:R-:W-:-:S04]  /*5510*/  UIADD3 UR9, UPT, UPT, UR9, 0x1, URZ ;  /* 0x0000000109097890 */ /* 0x000fc8000fffe0ff */
[----:B------:R-:W-:-:S04]  /*5520*/  UISETP.NE.AND UP1, UPT, UR9, 0x4, UPT ;  /* 0x000000040900788c */ /* 0x000fc8000bf25270 */
[----:B------:R-:W-:Y:S02]  /*5530*/  USEL UR7, URZ, 0x1, UP1 ;  /* 0x00000001ff077887 */ /* 0x000fe40008800000 */
[----:B------:R-:W-:-:S04]  /*5540*/  USEL UR9, UR9, URZ, UP1 ;  /* 0x000000ff09097287 */ /* 0x000fc80008800000 */
[----:B------:R-:W-:Y:S01]  /*5550*/  ULEA UR9, UR9, UR5, 0x3 ;  /* 0x0000000509097291 */ /* 0x000fe2000f8e18ff */
[----:B-1----:R-:W-:-:S04]  /*5560*/  LOP3.LUT R3, R2, UR7, RZ, 0x3c, !PT ;  /* 0x0000000702037c12 */ /* 0x002fc8000f8e3cff */
[----:B------:R-:W-:Y:S01]  /*5570*/  SHF.L.U32 R3, R3, 0x1f, RZ ;  /* 0x0000001f03037819 */ /* 0x000fe200000006ff */
[----:B------:R-:W-:-:S04]  /*5580*/  IMAD.U32 R0, RZ, RZ, UR9 ;  /* 0x00000009ff007e24 */ /* 0x000fc8000f8e00ff */
[----:B------:R1:W2:Y:S03]  /*5590*/  SYNCS.PHASECHK.TRANS64.TRYWAIT P0, [R0+URZ], R3 ;  /* 0x00000003000075a7 */ /* 0x0002a600080011ff */
[----:B--2---:R-:W-:Y:S05]  /*55a0*/  @!P0 NANOSLEEP.SYNCS 0x989680 ;  /* 0x009896800000895d */ /* 0x004fea0003900000 */
[----:B------:R-:W2:Y:S02]  /*55b0*/  @!P0 SYNCS.PHASECHK.TRANS64 P0, [R0+URZ], R3 ;  /* 0x00000003000085a7 */ /* 0x000ea400080010ff */
[----:B--2---:R-:W-:Y:S05]  /*55c0*/  @P0 BRA `(.L_x_117) ;  /* 0x0000000000200947 */ /* 0x004fea0003800000 */
.L_x_118:
[----:B--2---:R2:W1:Y:S02]  /*55d0*/  SYNCS.PHASECHK.TRANS64.TRYWAIT P0, [R0+URZ], R3 ;  /* 0x00000003000075a7 */ /* 0x00446400080011ff */
[----:B-1----:R-:W-:Y:S05]  /*55e0*/  @!P0 NANOSLEEP.SYNCS 0x989680 ;  /* 0x009896800000895d */ /* 0x002fea0003900000 */
[----:B------:R-:W1:Y:S02]  /*55f0*/  @!P0 SYNCS.PHASECHK.TRANS64 P0, [R0+URZ], R3 ;  /* 0x00000003000085a7 */ /* 0x000e6400080010ff */
[----:B-1----:R-:W-:Y:S05]  /*5600*/  @!P0 BRA `(.L_x_118) ;  /* 0xfffffffc00f08947 */ /* 0x002fea000383ffff */
[----:B------:R-:W-:Y:S05]  /*5610*/  BRA `(.L_x_117) ;  /* 0x00000000000c7947 */ /* 0x000fea0003800000 */
.L_x_113:
[----:B------:R-:W-:-:S04]  /*5620*/  UIADD3 UR5, UPT, UPT, UR8, 0x330, URZ ;  /* 0x0000033008057890 */ /* 0x000fc8000fffe0ff */
[----:B------:R-:W-:-:S09]  /*5630*/  UPRMT UR5, UR4, 0x654, UR5 ;  /* 0x0000065404057896 */ /* 0x000fd20008000005 */
[----:B------:R-:W-:Y:S03]  /*5640*/  SYNCS.ARRIVE.TRANS64.RED.A1T0 RZ, [UR5], RZ ;  /* 0x000000ffffff79a7 */ /* 0x000fe60008100405 */
.L_x_117:
[----:B-12---:R-:W-:Y:S01]  /*5650*/  SHF.L.U32 R3, RZ, 0x1f, RZ ;  /* 0x0000001fff037819 */ /* 0x006fe200000006ff */
[----:B------:R-:W-:Y:S01]  /*5660*/  UIADD3 UR5, UPT, UPT, UR8, 0x330, URZ ;  /* 0x0000033008057890 */ /* 0x000fe2000fffe0ff */
[----:B------:R-:W-:Y:S02]  /*5670*/  PLOP3.LUT P0, PT, PT, PT, UP0, 0x80, 0x8 ;  /* 0x000000000008781c */ /* 0x000fe40003f0f008 */
[----:B------:R-:W1:Y:S02]  /*5680*/  SYNCS.PHASECHK.TRANS64.TRYWAIT P1, [UR8+0x330], R3 ;  /* 0x00033003ff0075a7 */ /* 0x000e640008021108 */
[----:B-1----:R-:W-:Y:S09]  /*5690*/  @!P1 BRA `(.L_x_119) ;  /* 0x0000004800409947 */ /* 0x002ff20003800000 */
.L_x_254:
[----:B------:R-:W-:Y:S01]  /*56a0*/  @!UP0 UPRMT UR5, UR4, 0x654, UR5 ;  /* 0x0000065404058896 */ /* 0x000fe20008000005 */
[----:B------:R-:W-:Y:S02]  /*56b0*/  UMOV UR8, 0xffff ;  /* 0x0000ffff00087882 */ /* 0x000fe40000000000 */
[----:B------:R-:W-:-:S06]  /*56c0*/  UMOV UR4, 0x1 ;  /* 0x0000000100047882 */ /* 0x000fcc0000000000 */
[----:B------:R-:W-:Y:S01]  /*56d0*/  @!P0 SYNCS.ARRIVE.TRANS64.RED.A1T0 RZ, [UR5], RZ ;  /* 0x000000ffffff89a7 */ /* 0x000fe20008100405 */
[----:B------:R-:W-:Y:S01]  /*56e0*/  NOP ;  /* 0x0000000000007918 */ /* 0x000fe20000000000 */
[----:B-1----:R-:W1:Y:S01]  /*56f0*/  LDS R0, [UR6+0x14] ;  /* 0x00001406ff007984 */ /* 0x002e620008000800 */
[----:B------:R-:W-:-:S04]  /*5700*/  ULOP3.LUT UR5, UR24, 0xffff, URZ, 0xc0, !UPT ;  /* 0x0000ffff18057892 */ /* 0x000fc8000f8ec0ff */
[----:B------:R-:W-:-:S04]  /*5710*/  USHF.R.U32.HI UR5, URZ, 0x5, UR5 ;  /* 0x00000005ff057899 */ /* 0x000fc80008011605 */
[----:B------:R-:W-:Y:S02]  /*5720*/  USHF.L.U32 UR8, UR8, UR5, URZ ;  /* 0x0000000508087299 */ /* 0x000fe400080006ff */
[----:B------:R-:W-:-:S04]  /*5730*/  USHF.L.U32 UR4, UR4, UR5, URZ ;  /* 0x0000000504047299 */ /* 0x000fc800080006ff */
[----:B-1----:R-:W-:-:S04]  /*5740*/  LOP3.LUT R0, R0, UR8, RZ, 0xc0, !PT ;  /* 0x0000000800007c12 */ /* 0x002fc8000f8ec0ff */
[----:B------:R-:W-:-:S13]  /*5750*/  ISETP.NE.AND P0, PT, R0, UR8, PT ;  /* 0x0000000800007c0c */ /* 0x000fda000bf05270 */
[----:B------:R-:W-:Y:S05]  /*5760*/  @P0 BRA `(.L_x_120) ;  /* 0x0000000000580947 */ /* 0x000fea0003800000 */
[----:B------:R-:W1:Y:S02]  /*5770*/  LDS R0, [UR6+0x18] ;  /* 0x00001806ff007984 */ /* 0x000e640008000800 */
[----:B-1----:R-:W-:-:S04]  /*5780*/  LOP3.LUT R0, R0, UR4, RZ, 0xc0, !PT ;  /* 0x0000000400007c12 */ /* 0x002fc8000f8ec0ff */
[----:B------:R-:W-:-:S13]  /*5790*/  ISETP.NE.AND P0, PT, R0, UR4, PT ;  /* 0x0000000400007c0c */ /* 0x000fda000bf05270 */
[----:B------:R-:W-:Y:S05]  /*57a0*/  @P0 BRA `(.L_x_121) ;  /* 0x00000000003c0947 */ /* 0x000fea0003800000 */
[----:B------:R-:W1:Y:S01]  /*57b0*/  S2R R2, SR_LANEID ;  /* 0x0000000000027919 */ /* 0x000e620000000000 */
[----:B------:R-:W-:Y:S01]  /*57c0*/  ULOP3.LUT UR8, URZ, UR8, URZ, 0x33, !UPT ;  /* 0x00000008ff087292 */ /* 0x000fe2000f8e33ff */
[----:B------:R-:W-:Y:S01]  /*57d0*/  LOP3.LUT R4, RZ, UR4, RZ, 0x33, !PT ;  /* 0x00000004ff047c12 */ /* 0x000fe2000f8e33ff */
[----:B------:R-:W-:Y:S02]  /*57e0*/  VOTEU.ANY UR7, UPT, PT ;  /* 0x0000000000077886 */ /* 0x000fe400038e0100 */
[----:B------:R-:W-:Y:S01]  /*57f0*/  UFLO.U32 UR7, UR7 ;  /* 0x00000007000772bd */ /* 0x000fe200080e0000 */
[----:B------:R-:W2:Y:S01]  /*5800*/  REDUX UR4, R4 ;  /* 0x00000000040473c4 */ /* 0x000ea20000000000 */
[----:B------:R-:W-:-:S06]  /*5810*/  IMAD.U32 R0, RZ, RZ, UR8 ;  /* 0x00000008ff007e24 */ /* 0x000fcc000f8e00ff */
[----:B------:R1:W-:Y:S01]  /*5820*/  UTCATOMSWS.AND URZ, UR8 ;  /* 0x0000000800ff79e3 */ /* 0x0003e20008000000 */
[----:B------:R-:W3:Y:S01]  /*5830*/  REDUX UR5, R0 ;  /* 0x00000000000573c4 */ /* 0x000ee20000000000 */
[----:B-1----:R-:W-:Y:S01]  /*5840*/  ISETP.EQ.U32.AND P0, PT, R2, UR7, PT ;  /* 0x0000000702007c0c */ /* 0x002fe2000bf02070 */
[----:B--2---:R-:W-:Y:S01]  /*5850*/  IMAD.U32 R2, RZ, RZ, UR4 ;  /* 0x00000004ff027e24 */ /* 0x004fe2000f8e00ff */
[----:B---3--:R-:W-:-:S11]  /*5860*/  MOV R3, UR5 ;  /* 0x0000000500037c02 */ /* 0x008fd60008000f00 */
[----:B------:R1:W-:Y:S04]  /*5870*/  @P0 ATOMS.AND RZ, [UR6+0x14], R3 ;  /* 0x00001403ffff098c */ /* 0x0003e8000a800006 */
[----:B------:R1:W-:Y:S01]  /*5880*/  @P0 ATOMS.AND RZ, [UR6+0x18], R2 ;  /* 0x00001802ffff098c */ /* 0x0003e2000a800006 */
[----:B------:R-:W-:Y:S05]  /*5890*/  BRA `(.L_x_122) ;  /* 0x0000000000147947 */ /* 0x000fea0003800000 */
.L_x_121:
[----:B------:R-:W-:Y:S02]  /*58a0*/  MOV R2, 0x58c0 ;  /* 0x000058c000027802 */ /* 0x000fe40000000f00 */
[----:B---345:R-:W-:Y:S05]  /*58b0*/  CALL.REL.NOINC `($__internal_0_$__cuda_sm10x_tcgen05_guardrail_trap_col_being_dealloced_not_returned_by_alloc) ;  /* 0x0000004800547944 */ /* 0x038fea0003c00000 */
[----:B------:R-:W-:Y:S05]  /*58c0*/  BRA `(.L_x_122) ;  /* 0x0000000000087947 */ /* 0x000fea0003800000 */
.L_x_120:
[----:B------:R-:W-:Y:S02]  /*58d0*/  MOV R2, 0x58f0 ;  /* 0x000058f000027802 */ /* 0x000fe40000000f00 */
[----:B---345:R-:W-:Y:S05]  /*58e0*/  CALL.REL.NOINC `($__internal_2_$__cuda_sm10x_tcgen05_guardrail_trap_unallocated_columns_being_dealloced) ;  /* 0x0000004800607944 */ /* 0x038fea0003c00000 */
.L_x_122:
[----:B------:R-:W-:Y:S01]  /*58f0*/  NOP ;  /* 0x0000000000007918 */ /* 0x000fe20000000000 */
[----:B----4-:R-:W-:Y:S05]  /*5900*/  EXIT ;  /* 0x000000000000794d */ /* 0x010fea0003800000 */
.L_x_93:
[----:B------:R-:W-:-:S09]  /*5910*/  UISETP.NE.OR UP5, UPT, UR10, 0x3, !UP5 ;  /* 0x000000030a00788c */ /* 0x000fd2000efa5670 */
[----:B------:R-:W-:Y:S05]  /*5920*/  BRA.U UP5, `(.L_x_123) ;  /* 0x0000000905c87547 */ /* 0x000fea000b800000 */
[----:B------:R-:W1:Y:S01]  /*5930*/  LDC R0, c[0x0][0xb30] ;  /* 0x0002cc00ff007b82 */ /* 0x000e620000000800 */
[----:B------:R-:W2:Y:S01]  /*5940*/  LDCU.64 UR8, c[0x0][0x888] ;  /* 0x00011100ff0877ac */ /* 0x000ea20008000a00 */
[----:B------:R-:W-:Y:S01]  /*5950*/  IMAD.MOV.U32 R30, RZ, RZ, 0x1 ;  /* 0x00000001ff1e7424 */ /* 0x000fe200078e00ff */
[----:B------:R-:W-:Y:S01]  /*5960*/  CS2R R28, SRZ ;  /* 0x00000000001c7805 */ /* 0x000fe2000001ff00 */
[----:B------:R-:W-:Y:S01]  /*5970*/  IMAD.MOV.U32 R25, RZ, RZ, 0x2000 ;  /* 0x00002000ff197424 */ /* 0x000fe200078e00ff */
[----:B------:R-:W3:Y:S03]  /*5980*/  LDCU.64 UR4, c[0x0][0x890] ;  /* 0x00011200ff0477ac */ /* 0x000ee60008000a00 */
[----:B------:R-:W4:Y:S01]  /*5990*/  LDC R19, c[0x0][0x370] ;  /* 0x0000dc00ff137b82 */ /* 0x000f220000000800 */
[----:B------:R-:W-:Y:S01]  /*59a0*/  UMOV UR6, 0x400 ;  /* 0x0000040000067882 */ /* 0x000fe20000000000 */
[----:B------:R-:W-:-:S02]  /*59b0*/  UPLOP3.LUT UP1, UPT, UPT, UPT, UPT, 0x40, 0x4 ;  /* 0x000000000004789c */ /* 0x000fc40003f2e870 */
[----:B------:R-:W-:-:S04]  /*59c0*/  ULEA UR6, UR37, UR6, 0x18 ;  /* 0x0000000625067291 */ /* 0x000fc8000f8ec0ff */
[----:B------:R-:W4:Y:S01]  /*59d0*/  LDC R2, c[0x0][0xb0c] ;  /* 0x0002c300ff027b82 */ /* 0x000f220000000800 */
[----:B--2---:R-:W-:Y:S02]  /*59e0*/  UISETP.NE.U32.AND UP2, UPT, UR8, URZ, UPT ;  /* 0x000000ff0800728c */ /* 0x004fe4000bf45070 */
[----:B------:R-:W-:Y:S02]  /*59f0*/  UIADD3 UR8, UPT, UPT, UR6, 0x290, URZ ;  /* 0x0000029006087890 */ /* 0x000fe4000fffe0ff */
[----:B---3--:R-:W-:-:S03]  /*5a00*/  UISETP.NE.U32.AND UP3, UPT, UR4, URZ, UPT ;  /* 0x000000ff0400728c */ /* 0x008fc6000bf65070 */
[----:B------:R-:W2:Y:S01]  /*5a10*/  LDC R18, c[0x0][0xb20] ;  /* 0x0002c800ff127b82 */ /* 0x000ea20000000800 */
[----:B-1----:R-:W-:Y:S01]  /*5a20*/  ISETP.NE.AND P1, PT, R0, 0x1, PT ;  /* 0x000000010000780c */ /* 0x002fe20003f25270 */
[----:B------:R-:W-:Y:S02]  /*5a30*/  UISETP.NE.AND.EX UP2, UPT, UR9, URZ, UPT, UP2 ;  /* 0x000000ff0900728c */ /* 0x000fe4000bf45320 */
[----:B------:R-:W-:Y:S02]  /*5a40*/  UPRMT UR37, UR37, 0x654, UR8 ;  /* 0x0000065425257896 */ /* 0x000fe40008000008 */
[----:B------:R-:W-:Y:S02]  /*5a50*/  UISETP.NE.AND.EX UP3, UPT, UR5, URZ, UPT, UP3 ;  /* 0x000000ff0500728c */ /* 0x000fe4000bf65330 */
[----:B------:R-:W1:Y:S08]  /*5a60*/  LDC.64 R32, c[0x0][0x348] ;  /* 0x0000d200ff207b82 */ /* 0x000e700000000a00 */
[----:B------:R-:W3:Y:S08]  /*5a70*/  LDC.64 R16, c[0x0][0xb10] ;  /* 0x0002c400ff107b82 */ /* 0x000ef00000000a00 */
[----:B------:R-:W1:Y:S08]  /*5a80*/  LDC.64 R6, c[0x0][0xb18] ;  /* 0x0002c600ff067b82 */ /* 0x000e700000000a00 */
[----:B------:R-:W1:Y:S08]  /*5a90*/  LDC.64 R4, c[0x0][0xb28] ;  /* 0x0002ca00ff047b82 */ /* 0x000e700000000a00 */
[----:B--2-4-:R-:W1:Y:S02]  /*5aa0*/  LDC R24, c[0x0][0x374] ;  /* 0x0000dd00ff187b82 */ /* 0x014e640000000800 */
.L_x_131:
[C---:B------:R-:W-:Y:S02]  /*5ab0*/  LEA R0, R29.reuse, UR6, 0x3 ;  /* 0x000000061d007c11 */ /* 0x040fe4000f8e18ff */
[----:B------:R-:W-:Y:S02]  /*5ac0*/  SHF.L.U32 R3, R28, 0x1f, RZ ;  /* 0x0000001f1c037819 */ /* 0x000fe400000006ff */
[----:B------:R-:W-:Y:S02]  /*5ad0*/  LEA R20, R29, UR6, 0x4 ;  /* 0x000000061d147c11 */ /* 0x000fe4000f8e20ff */
[----:B--2---:R-:W2:Y:S02]  /*5ae0*/  SYNCS.PHASECHK.TRANS64.TRYWAIT P0, [R0+URZ+0x2b0], R3 ;  /* 0x0002b003000075a7 */ /* 0x004ea400080011ff */
[----:B--2---:R-:W-:Y:S05]  /*5af0*/  @!P0 BRA `(.L_x_124) ;  /* 0x0000004400408947 */ /* 0x004fea0003800000 */
.L_x_255:
[----:B------:R-:W-:Y:S01]  /*5b00*/  ISETP.GE.AND P0, PT, R72, 0x1, PT ;  /* 0x000000014800780c */ /* 0x000fe20003f06270 */
[----:B------:R-:W4:Y:S01]  /*5b10*/  LDS.128 R20, [R20+0x340] ;  /* 0x0003400014147984 */ /* 0x000f220000000c00 */
[----:B------:R-:W-:Y:S01]  /*5b20*/  ISETP.NE.U32.AND P4, PT, RZ, UR4, PT ;  /* 0x00000004ff007c0c */ /* 0x000fe2000bf85070 */
[----:B--2---:R-:W-:Y:S01]  /*5b30*/  VIADD R0, R0, 0x2c0 ;  /* 0x000002c000007836 */ /* 0x004fe20000000000 */
[----:B------:R-:W-:Y:S02]  /*5b40*/  SHF.L.U32 R26, R30, 0x1f, RZ ;  /* 0x0000001f1e1a7819 */ /* 0x000fe400000006ff */
[----:B------:R-:W-:Y:S02]  /*5b50*/  ISETP.NE.AND.EX P4, PT, RZ, UR5, PT, P4 ;  /* 0x00000005ff007c0c */ /* 0x000fe4000bf85340 */
[----:B------:R-:W-:Y:S01]  /*5b60*/  PRMT R0, RZ, 0x654, R0 ;  /* 0x00000654ff007816 */ /* 0x000fe20000000000 */
[----:B------:R-:W-:Y:S01]  /*5b70*/  @!PT LDS RZ, [RZ] ;  /* 0x00000000fffff984 */ /* 0x000fe20000000800 */
[----:B------:R-:W-:Y:S01]  /*5b80*/  @!PT LDS RZ, [RZ] ;  /* 0x00000000fffff984 */ /* 0x000fe20000000800 */
[----:B------:R-:W-:Y:S01]  /*5b90*/  @!PT LDS RZ, [RZ] ;  /* 0x00000000fffff984 */ /* 0x000fe20000000800 */
[----:B------:R-:W-:Y:S01]  /*5ba0*/  @!PT LDS RZ, [RZ] ;  /* 0x00000000fffff984 */ /* 0x000fe20000000800 */
[----:B------:R2:W-:Y:S06]  /*5bb0*/  MEMBAR.ALL.CTA ;  /* 0x0000000000007992 */ /* 0x0005ec0000008000 */
[----:B--2---:R-:W2:Y:S02]  /*5bc0*/  FENCE.VIEW.ASYNC.S ;  /* 0x00000000000073c6 */ /* 0x004ea40000000000 */
[----:B--2---:R2:W-:Y:S01]  /*5bd0*/  SYNCS.ARRIVE.TRANS64.RED.A1T0 RZ, [R0+URZ], RZ ;  /* 0x000000ff00ff79a7 */ /* 0x0045e200081004ff */
[----:B----4-:R-:W-:Y:S11]  /*5be0*/  LOP3.LUT P3, RZ, R22, 0x1, RZ, 0xc0, !PT ;  /* 0x0000000116ff7812 */ /* 0x010ff6000786c0ff */
[----:B------:R-:W-:Y:S02]  /*5bf0*/  @!UPT UIADD3 URZ, UPT, UPT, URZ, URZ, URZ ;  /* 0x000000fffffff290 */ /* 0x000fe4000fffe0ff */
[----:B------:R-:W-:Y:S02]  /*5c00*/  @P3 MOV R13, R20 ;  /* 0x00000014000d3202 */ /* 0x000fe40000000f00 */
[----:B------:R-:W-:Y:S01]  /*5c10*/  @P3 LOP3.LUT R8, R21, 0xffff, RZ, 0xc0, !PT ;  /* 0x0000ffff15083812 */ /* 0x000fe200078ec0ff */
[----:B--2---:R-:W-:Y:S06]  /*5c20*/  @!P0 BRA `(.L_x_125) ;  /* 0x0000000000a48947 */ /* 0x004fec0003800000 */
[----:B-1----:R-:W-:Y:S01]  /*5c30*/  IMAD.HI.U32 R31, R24, R7, RZ ;  /* 0x00000007181f7227 */ /* 0x002fe200078e00ff */
[----:B------:R-:W-:Y:S02]  /*5c40*/  ISETP.NE.AND P0, PT, R6, 0x1, PT ;  /* 0x000000010600780c */ /* 0x000fe40003f05270 */
[----:B------:R-:W-:Y:S01]  /*5c50*/  ISETP.NE.AND P2, PT, R72, 0x1, PT ;  /* 0x000000014800780c */ /* 0x000fe20003f45270 */
[----:B---3--:R-:W-:Y:S01]  /*5c60*/  IMAD.HI.U32 R34, R19, R16, RZ ;  /* 0x0000001013227227 */ /* 0x008fe200078e00ff */
[----:B------:R-:W-:Y:S02]  /*5c70*/  SHF.R.U32.HI R31, RZ, R18, R31 ;  /* 0x00000012ff1f7219 */ /* 0x000fe4000001161f */
[----:B------:R-:W-:Y:S01]  /*5c80*/  ISETP.NE.AND P5, PT, R2, 0x1, PT ;  /* 0x000000010200780c */ /* 0x000fe20003fa5270 */
[----:B------:R-:W-:Y:S01]  /*5c90*/  IMAD.HI.U32 R36, R13, R16, RZ ;  /* 0x000000100d247227 */ /* 0x000fe200078e00ff */
[----:B------:R-:W-:Y:S02]  /*5ca0*/  SHF.R.U32.HI R34, RZ, R17, R34 ;  /* 0x00000011ff227219 */ /* 0x000fe40000011622 */
[----:B------:R-:W-:Y:S01]  /*5cb0*/  SEL R3, R24, R31, !P0 ;  /* 0x0000001f18037207 */ /* 0x000fe20004000000 */
[C---:B------:R-:W-:Y:S01]  /*5cc0*/  IMAD.HI.U32 R31, R8.reuse, R7, RZ ;  /* 0x00000007081f7227 */ /* 0x040fe200078e00ff */
[----:B------:R-:W-:Y:S02]  /*5cd0*/  SEL R11, R19, R34, !P5 ;  /* 0x00000022130b7207 */ /* 0x000fe40006800000 */
[----:B------:R-:W-:Y:S01]  /*5ce0*/  SHF.R.U32.HI R36, RZ, R17, R36 ;  /* 0x00000011ff247219 */ /* 0x000fe20000011624 */
[----:B------:R-:W-:Y:S01]  /*5cf0*/  IMAD.HI.U32 R38, R3, R4, RZ ;  /* 0x0000000403267227 */ /* 0x000fe200078e00ff */
[----:B------:R-:W-:Y:S03]  /*5d00*/  SHF.R.U32.HI R31, RZ, R18, R31 ;  /* 0x00000012ff1f7219 */ /* 0x000fe6000001161f */
[----:B------:R-:W-:Y:S01]  /*5d10*/  IMAD.HI.U32 R34, R11, R4, RZ ;  /* 0x000000040b227227 */ /* 0x000fe200078e00ff */
[----:B------:R-:W-:Y:S02]  /*5d20*/  @P2 SHF.R.U32.HI R3, RZ, R5, R38 ;  /* 0x00000005ff032219 */ /* 0x000fe40000011626 */
[----:B------:R-:W-:Y:S02]  /*5d30*/  SEL R9, R8, R31, !P0 ;  /* 0x0000001f08097207 */ /* 0x000fe40004000000 */
[----:B------:R-:W-:Y:S01]  /*5d40*/  @P2 SHF.R.U32.HI R11, RZ, R5, R34 ;  /* 0x00000005ff0b2219 */ /* 0x000fe20000011622 */
[C---:B------:R-:W-:Y:S01]  /*5d50*/  IMAD R10, R72.reuse, R3, RZ ;  /* 0x00000003480a7224 */ /* 0x040fe200078e02ff */
[----:B------:R-:W-:Y:S01]  /*5d60*/  SEL R3, R13, R36, !P5 ;  /* 0x000000240d037207 */ /* 0x000fe20006800000 */
[C---:B------:R-:W-:Y:S03]  /*5d70*/  IMAD.HI.U32 R14, R9.reuse, R4, RZ ;  /* 0x00000004090e7227 */ /* 0x040fe600078e00ff */
[----:B------:R-:W-:Y:S01]  /*5d80*/  ISETP.GE.AND P0, PT, R9, R10, PT ;  /* 0x0000000a0900720c */ /* 0x000fe20003f06270 */
[C---:B------:R-:W-:Y:S01]  /*5d90*/  IMAD R12, R72.reuse, R11, RZ ;  /* 0x0000000b480c7224 */ /* 0x040fe200078e02ff */
[-C--:B------:R-:W-:Y:S04]  /*5da0*/  SHF.R.U32.HI R14, RZ, R5.reuse, R14 ;  /* 0x00000005ff0e7219 */ /* 0x080fe8000001160e */
[----:B------:R-:W-:Y:S02]  /*5db0*/  ISETP.GE.OR P0, PT, R3, R12, P0 ;  /* 0x0000000c0300720c */ /* 0x000fe40000706670 */
[----:B------:R-:W-:Y:S05]  /*5dc0*/  SEL R15, R9, R14, !P2 ;  /* 0x0000000e090f7207 */ /* 0x000fea0005000000 */
[----:B------:R-:W-:Y:S04]  /*5dd0*/  IMAD.MOV R14, RZ, RZ, -R15 ;  /* 0x000000ffff0e7224 */ /* 0x000fe800078e0a0f */
[----:B------:R-:W-:Y:S02]  /*5de0*/  IMAD R14, R72, R14, R9 ;  /* 0x0000000e480e7224 */ /* 0x000fe400078e0209 */
[C---:B------:R-:W-:Y:S05]  /*5df0*/  @!P0 IMAD.HI.U32 R10, R3.reuse, R4, RZ ;  /* 0x00000004030a8227 */ /* 0x040fea00078e00ff */
[----:B------:R-:W-:Y:S04]  /*5e00*/  @!P0 SHF.R.U32.HI R10, RZ, R5, R10 ;  /* 0x00000005ff0a8219 */ /* 0x000fe8000001160a */
[----:B------:R-:W-:Y:S01]  /*5e10*/  @!P0 SEL R0, R3, R10, !P2 ;  /* 0x0000000a03008207 */ /* 0x000fe20005000000 */
[----:B------:R-:W-:Y:S03]  /*5e20*/  IMAD.MOV R10, RZ, RZ, -R3 ;  /* 0x000000ffff0a7224 */ /* 0x000fe600078e0a03 */
[----:B------:R-:W-:Y:S01]  /*5e30*/  @!P0 IADD3 R15, PT, PT, R15, -R0, RZ ;  /* 0x800000000f0f8210 */ /* 0x000fe20007ffe0ff */
[----:B------:R-:W-:Y:S01]  /*5e40*/  @!P0 IMAD R0, R11, R14, R0 ;  /* 0x0000000e0b008224 */ /* 0x000fe200078e0200 */
[----:B------:R-:W-:Y:S01]  /*5e50*/  IADD3 R11, PT, PT, -R9, RZ, RZ ;  /* 0x000000ff090b7210 */ /* 0x000fe20007ffe1ff */
[----:B------:R-:W-:Y:S02]  /*5e60*/  IMAD R13, R2, R10, R13 ;  /* 0x0000000a020d7224 */ /* 0x000fe400078e020d */
[----:B------:R-:W-:Y:S02]  /*5e70*/  @!P0 IMAD R9, R15, R72, R3 ;  /* 0x000000480f098224 */ /* 0x000fe400078e0203 */
[----:B------:R-:W-:Y:S02]  /*5e80*/  @!P0 IMAD.MOV.U32 R3, RZ, RZ, R0 ;  /* 0x000000ffff038224 */ /* 0x000fe400078e0000 */
[----:B------:R-:W-:Y:S02]  /*5e90*/  IMAD R8, R6, R11, R8 ;  /* 0x0000000b06087224 */ /* 0x000fe400078e0208 */
[----:B------:R-:W-:Y:S02]  /*5ea0*/  IMAD R13, R3, R2, R13 ;  /* 0x00000002030d7224 */ /* 0x000fe400078e020d */
[----:B------:R-:W-:Y:S02]  /*5eb0*/  IMAD R8, R9, R6, R8 ;  /* 0x0000000609087224 */ /* 0x000fe400078e0208 */
.L_x_125:
[----:B------:R-:W-:Y:S05]  /*5ec0*/  BRA.U UP1, `(.L_x_126) ;  /* 0x0000000101107547 */ /* 0x000fea000b800000 */
[----:B------:R-:W-:Y:S04]  /*5ed0*/  MOV R0, UR7 ;  /* 0x0000000700007c02 */ /* 0x000fe80008000f00 */
[----:B------:R-:W-:Y:S04]  /*5ee0*/  SHF.L.U32 R3, R0, 0x1f, RZ ;  /* 0x0000001f00037819 */ /* 0x000fe800000006ff */
[----:B------:R-:W2:Y:S02]  /*5ef0*/  SYNCS.PHASECHK.TRANS64.TRYWAIT P0, [UR6+0x2a8], R3 ;  /* 0x0002a803ff0075a7 */ /* 0x000ea40008001106 */
[----:B--2---:R-:W-:Y:S05]  /*5f00*/  @!P0 BRA `(.L_x_127) ;  /* 0x0000004000508947 */ /* 0x004fea0003800000 */
.L_x_126:
[----:B------:R-:W-:Y:S05]  /*5f10*/  BRA.U !UP3, `(.L_x_128) ;  /* 0x000000010b347547 */ /* 0x000fea000b800000 */
[----:B------:R-:W-:Y:S01]  /*5f20*/  UPLOP3.LUT UP0, UPT, UPT, UPT, UP2, 0x80, 0x8 ;  /* 0x000000000008789c */ /* 0x000fe20003f0f020 */
[----:B--2---:R-:W-:Y:S02]  /*5f30*/  HFMA2 R0, -RZ, RZ, 0, 5.9604644775390625e-08 ;  /* 0x00000001ff007431 */ /* 0x004fe400000001ff */
[----:B------:R-:W-:Y:S03]  /*5f40*/  IMAD.MOV.U32 R167, RZ, RZ, 0x1 ;  /* 0x00000001ffa77424 */ /* 0x000fe600078e00ff */
[----:B------:R-:W-:Y:S05]  /*5f50*/  PLOP3.LUT P0, PT, PT, PT, UP0, 0x80, 0x8 ;  /* 0x000000000008781c */ /* 0x000fea0003f0f008 */
[----:B------:R-:W2:Y:S01]  /*5f60*/  @UP0 LDCU.64 UR10, c[0x0][0x888] ;  /* 0x00011100ff0a07ac */ /* 0x000ea20008000a00 */
[----:B------:R-:W-:Y:S07]  /*5f70*/  @UP0 UIMAD UR8, UR36, UR4, URZ ;  /* 0x00000004240802a4 */ /* 0x000fee000f8e02ff */
[----:B------:R-:W-:Y:S01]  /*5f80*/  @!P0 PRMT R167, R0, 0x7610, R167 ;  /* 0x0000761000a78816 */ /* 0x000fe200000000a7 */
[----:B--2---:R-:W-:Y:S03]  /*5f90*/  @UP0 UIMAD.WIDE UR10, UR8, 0x4, UR10 ;  /* 0x00000004080a08a5 */ /* 0x004fe6000f8e020a */
[----:B------:R-:W2:Y:S03]  /*5fa0*/  @!UP0 LDCU UR8, c[0x0][0x880] ;  /* 0x00011000ff0887ac */ /* 0x000ea60008000800 */
[----:B------:R-:W-:Y:S01]  /*5fb0*/  IMAD.U32 R10, RZ, RZ, UR10 ;  /* 0x0000000aff0a7e24 */ /* 0x000fe2000f8e00ff */
[----:B------:R-:W-:Y:S05]  /*5fc0*/  MOV R11, UR11 ;  /* 0x0000000b000b7c02 */ /* 0x000fea0008000f00 */
[----:B-----5:R4:W5:Y:S02]  /*5fd0*/  @P0 LDG.E R80, desc[UR40][R10.64] ;  /* 0x000000280a500981 */ /* 0x020964000c1e1900 */
[----:B--2-4-:R-:W-:Y:S07]  /*5fe0*/  @!P0 IMAD.U32 R80, RZ, RZ, UR8 ;  /* 0x00000008ff508e24 */ /* 0x014fee000f8e00ff */
.L_x_128:
[----:B-----5:R-:W-:Y:S01]  /*5ff0*/  @!P4 ISETP.EQ.AND P5, PT, R80, RZ, PT ;  /* 0x000000ff5000c20c */ /* 0x020fe20003fa2270 */
[----:B------:R-:W-:Y:S01]  /*6000*/  @!UPT UIADD3 URZ, UPT, UPT, URZ, URZ, URZ ;  /* 0x000000fffffff290 */ /* 0x000fe2000fffe0ff */
[----:B------:R-:W-:Y:S11]  /*6010*/  @!P4 BRA `(.L_x_129) ;  /* 0x000000000014c947 */ /* 0x000ff60003800000 */
[----:B------:R-:W-:Y:S02]  /*6020*/  LOP3.LUT P0, RZ, R167, 0xff, RZ, 0xc0, !PT ;  /* 0x000000ffa7ff7812 */ /* 0x000fe4000780c0ff */
[----:B------:R-:W-:Y:S04]  /*6030*/  PLOP3.LUT P5, PT, PT, PT, UP0, 0x80, 0x8 ;  /* 0x000000000008781c */ /* 0x000fe80003faf008 */
[----:B------:R-:W-:Y:S07]  /*6040*/  PLOP3.LUT P5, PT, P5, PT, PT, 0x8, 0x80 ;  /* 0x000000000080781c */ /* 0x000fee0002fae170 */
[----:B------:R-:W-:Y:S11]  /*6050*/  @P0 ISETP.EQ.AND P5, PT, R80, RZ, PT ;  /* 0x000000ff5000020c */ /* 0x000ff60003fa2270 */
[----:B------:R-:W-:Y:S02]  /*6060*/  @!UPT UIADD3 URZ, UPT, UPT, URZ, URZ, URZ ;  /* 0x000000fffffff290 */ /* 0x000fe4000fffe0ff */
.L_x_129:
[----:B------:R-:W4:Y:S01]  /*6070*/  SYNCS.PHASECHK.TRANS64.TRYWAIT P4, [UR6+0x298], R26 ;  /* 0x0002981aff0075a7 */ /* 0x000f220008081106 */
[----:B------:R-:W-:Y:S01]  /*6080*/  @P3 SHF.R.U32.HI R27, RZ, 0x10, R21 ;  /* 0x00000010ff1b3819 */ /* 0x000fe20000011615 */
[----:B------:R-:W-:Y:S01]  /*6090*/  VIADD R29, R29, 0x1 ;  /* 0x000000011d1d7836 */ /* 0x000fe20000000000 */
[----:B------:R-:W5:Y:S08]  /*60a0*/  LDC.64 R14, c[0x0][0xb10] ;  /* 0x0002c400ff0e7b82 */ /* 0x000f700000000a00 */
[----:B------:R-:W1:Y:S08]  /*60b0*/  LDC.64 R10, c[0x0][0xb18] ;  /* 0x0002c600ff0a7b82 */ /* 0x000e700000000a00 */
[----:B--2---:R-:W2:Y:S08]  /*60c0*/  @!P1 LDC R0, c[0x0][0xb20] ;  /* 0x0002c800ff009b82 */ /* 0x004eb00000000800 */
[----:B------:R-:W3:Y:S01]  /*60d0*/  @!P1 LDC R3, c[0x0][0xb0c] ;  /* 0x0002c300ff039b82 */ /* 0x000ee20000000800 */
[----:B-----5:R-:W-:Y:S05]  /*60e0*/  @!P1 IMAD.HI.U32 R14, R13, R14, RZ ;  /* 0x0000000e0d0e9227 */ /* 0x020fea00078e00ff */
[----:B------:R-:W-:Y:S01]  /*60f0*/  @!P1 SHF.R.U32.HI R14, RZ, R15, R14 ;  /* 0x0000000fff0e9219 */ /* 0x000fe2000001160e */
[----:B-1----:R-:W-:Y:S01]  /*6100*/  @!P1 IMAD.HI.U32 R11, R8, R11, RZ ;  /* 0x0000000b080b9227 */ /* 0x002fe200078e00ff */
[----:B------:R-:W-:Y:S04]  /*6110*/  @!P1 ISETP.NE.AND P0, PT, R10, 0x1, PT ;  /* 0x000000010a00980c */ /* 0x000fe80003f05270 */
[----:B--2---:R-:W-:Y:S02]  /*6120*/  @!P1 SHF.R.U32.HI R9, RZ, R0, R11 ;  /* 0x00000000ff099219 */ /* 0x004fe4000001160b */
[----:B---3--:R-:W-:Y:S02]  /*6130*/  @!P1 ISETP.NE.AND P2, PT, R3, 0x1, PT ;  /* 0x000000010300980c */ /* 0x008fe40003f45270 */
[----:B------:R-:W-:Y:S02]  /*6140*/  @!P1 SEL R9, R8, R9, !P0 ;  /* 0x0000000908099207 */ /* 0x000fe40004000000 */
[----:B------:R-:W-:Y:S02]  /*6150*/  ELECT P0, URZ, PT ;  /* 0x0000000000ff782f */ /* 0x000fe40003800000 */
[----:B------:R-:W-:Y:S05]  /*6160*/  @!P1 SEL R14, R13, R14, !P2 ;  /* 0x0000000e0d0e9207 */ /* 0x000fea0005000000 */
[----:B------:R-:W-:Y:S02]  /*6170*/  @!P1 IMAD.IADD R0, R9, 0x1, -R14 ;  /* 0x0000000109009824 */ /* 0x000fe400078e0a0e */
[----:B------:R-:W-:Y:S02]  /*6180*/  @!P1 IMAD.IADD R9, R14, 0x1, -R9 ;  /* 0x000000010e099824 */ /* 0x000fe400078e0a09 */
[----:B------:R-:W-:Y:S02]  /*6190*/  @!P1 IMAD R13, R0, R3, R13 ;  /* 0x00000003000d9224 */ /* 0x000fe400078e020d */
[----:B------:R-:W-:Y:S01]  /*61a0*/  @!P1 IMAD R8, R9, R10, R8 ;  /* 0x0000000a09089224 */ /* 0x000fe200078e0208 */
[----:B----4-:R-:W-:Y:S06]  /*61b0*/  @!P4 BRA `(.L_x_130) ;  /* 0x0000003c00bcc947 */ /* 0x010fec0003800000 */
.L_x_258:
[----:B------:R-:W-:Y:S01]  /*61c0*/  PLOP3.LUT P5, PT, P5, P0, PT, 0xf2, 0x2f ;  /* 0x00000000002f781c */ /* 0x000fe20002fa1e72 */
[----:B------:R-:W-:Y:S01]  /*61d0*/  UMOV UR14, 0x0 ;  /* 0x00000000000e7882 */ /* 0x000fe20000000000 */
[----:B------:R-:W-:Y:S01]  /*61e0*/  LOP3.LUT R30, R30, 0x1, RZ, 0x3c, !PT ;  /* 0x000000011e1e7812 */ /* 0x000fe200078e3cff */
[----:B------:R-:W-:Y:S01]  /*61f0*/  UMOV UR15, 0x10000000 ;  /* 0x10000000000f7882 */ /* 0x000fe20000000000 */
[----:B------:R-:W-:Y:S01]  /*6200*/  UMOV UR12, UR36 ;  /* 0x00000024000c7c82 */ /* 0x000fe20008000000 */
[----:B------:R-:W-:Y:S08]  /*6210*/  @P3 R2UR UR36, R27 ;  /* 0x000000001b2432ca */ /* 0x000ff000000e0000 */
[----:B-1----:R-:W-:Y:S01]  /*6220*/  @!P5 IADD3 R3, P0, PT, R32, 0x580, RZ ;  /* 0x000005802003d810 */ /* 0x002fe20007f1e0ff */
[----:B------:R-:W-:Y:S01]  /*6230*/  @!P5 IMAD.SHL.U32 R166, R166, 0x40, RZ ;  /* 0x00000040a6a6d824 */ /* 0x000fe200078e00ff */
[----:B------:R-:W-:Y:S01]  /*6240*/  VOTEU.ALL UP1, P5 ;  /* 0x0000000000ff7886 */ /* 0x000fe20002820000 */
[----:B------:R-:W-:Y:S01]  /*6250*/  @!P5 IMAD.SHL.U32 R165, R165, 0x80, RZ ;  /* 0x00000080a5a5d824 */ /* 0x000fe200078e00ff */
[----:B------:R-:W-:Y:S01]  /*6260*/  @!P5 R2UR UR9, R3 ;  /* 0x000000000309d2ca */ /* 0x000fe200000e0000 */
[----:B------:R-:W-:Y:S01]  /*6270*/  @!P5 IMAD.X R0, RZ, RZ, R33, P0 ;  /* 0x000000ffff00d224 */ /* 0x000fe200000e0621 */
[----:B------:R-:W-:Y:S01]  /*6280*/  @!P5 R2UR UR10, R166 ;  /* 0x00000000a60ad2ca */ /* 0x000fe200000e0000 */
[----:B------:R-:W-:Y:S01]  /*6290*/  IMAD.IADD R166, R8, 0x1, R145 ;  /* 0x0000000108a67824 */ /* 0x000fe200078e0291 */
[----:B------:R-:W-:Y:S01]  /*62a0*/  @!P5 R2UR UR11, R165 ;  /* 0x00000000a50bd2ca */ /* 0x000fe200000e0000 */
[----:B------:R-:W-:Y:S01]  /*62b0*/  IMAD.IADD R165, R13, 0x1, R164 ;  /* 0x000000010da57824 */ /* 0x000fe200078e02a4 */
[----:B------:R-:W-:Y:S02]  /*62c0*/  @!P5 R2UR UR8, R0 ;  /* 0x000000000008d2ca */ /* 0x000fe400000e0000 */
[C---:B------:R-:W-:Y:S04]  /*62d0*/  ISETP.NE.AND P0, PT, R29.reuse, 0x2, PT ;  /* 0x000000021d00780c */ /* 0x040fe80003f05270 */
[----:B------:R-:W-:Y:S01]  /*62e0*/  SEL R3, RZ, 0x1, P0 ;  /* 0x00000001ff037807 */ /* 0x000fe20000000000 */
[----:B------:R-:W-:Y:S01]  /*62f0*/  IMAD.U32 R10, RZ, RZ, UR9 ;  /* 0x00000009ff0a7e24 */ /* 0x000fe2000f8e00ff */
[----:B------:R-:W-:Y:S01]  /*6300*/  @!UP1 UIADD3 UR9, UPT, UPT, UR6, 0x290, URZ ;  /* 0x0000029006099890 */ /* 0x000fe2000fffe0ff */
[----:B------:R-:W-:Y:S02]  /*6310*/  SEL R29, R29, RZ, P0 ;  /* 0x000000ff1d1d7207 */ /* 0x000fe40000000000 */
[----:B------:R-:W-:Y:S02]  /*6320*/  LOP3.LUT R28, R28, R3, RZ, 0x3c, !PT ;  /* 0x000000031c1c7212 */ /* 0x000fe400078e3cff */
[----:B------:R-:W-:Y:S01]  /*6330*/  IMAD.U32 R11, RZ, RZ, UR8 ;  /* 0x00000008ff0b7e24 */ /* 0x000fe2000f8e00ff */
[----:B------:R-:W-:Y:S01]  /*6340*/  @!P5 R2UR UR16, R10 ;  /* 0x000000000a10d2ca */ /* 0x000fe200000e0000 */
[----:B------:R-:W-:Y:S01]  /*6350*/  @!UP1 UIADD3 UR8, UPT, UPT, UR6, 0x400, URZ ;  /* 0x0000040006089890 */ /* 0x000fe2000fffe0ff */
[----:B------:R-:W-:Y:S02]  /*6360*/  VOTEU.ALL UP1, P5 ;  /* 0x0000000000ff7886 */ /* 0x000fe40002820000 */
[----:B------:R-:W-:Y:S11]  /*6370*/  @!P5 R2UR UR17, R11 ;  /* 0x000000000b11d2ca */ /* 0x000ff600000e0000 */
[----:B------:R-:W-:Y:S02]  /*6380*/  @!UPT UIADD3 URZ, UPT, UPT, URZ, URZ, URZ ;  /* 0x000000fffffff290 */ /* 0x000fe4000fffe0ff */
[----:B------:R2:W-:Y:S01]  /*6390*/  @!UP1 UTMALDG.3D [UR8], [UR16], desc[UR14] ;  /* 0x00000e08100095b4 */ /* 0x0005e20008011000 */
[----:B------:R2:W-:Y:S01]  /*63a0*/  @!P5 SYNCS.ARRIVE.TRANS64.RED.A0TR RZ, [UR6+0x290], R25 ;  /* 0x00029019ffffd9a7 */ /* 0x0005e20008300406 */
[----:B------:R-:W-:Y:S01]  /*63b0*/  UPLOP3.LUT UP1, UPT, UPT, UPT, UPT, 0x80, 0x8 ;  /* 0x000000000008789c */ /* 0x000fe20003f2f070 */
[----:B------:R-:W-:Y:S01]  /*63c0*/  SYNCS.ARRIVE.TRANS64.RED.A1T0 RZ, [UR37], RZ ;  /* 0x000000ffffff79a7 */ /* 0x000fe20008100425 */
[----:B------:R-:W-:Y:S09]  /*63d0*/  @P3 BRA `(.L_x_131) ;  /* 0xfffffff400b43947 */ /* 0x000ff2000383ffff */
[----:B------:R-:W-:Y:S07]  /*63e0*/  MOV R0, UR6 ;  /* 0x0000000600007c02 */ /* 0x000fee0008000f00 */
.L_x_132:
[----:B-1----:R-:W-:-:S04]  /*63f0*/  SHF.L.U32 R3, R30, 0x1f, RZ ;  /* 0x0000001f1e037819 */ /* 0x002fc800000006ff */
[----:B------:R1:W3:Y:S03]  /*6400*/  SYNCS.PHASECHK.TRANS64.TRYWAIT P0, [R0+URZ+0x298], R3 ;  /* 0x00029803000075a7 */ /* 0x0002e600080011ff */
[----:B---3--:R-:W-:Y:S05]  /*6410*/  @!P0 NANOSLEEP.SYNCS 0x989680 ;  /* 0x009896800000895d */ /* 0x008fea0003900000 */
[----:B------:R-:W3:Y:S02]  /*6420*/  @!P0 SYNCS.PHASECHK.TRANS64 P0, [R0+URZ+0x298], R3 ;  /* 0x00029803000085a7 */ /* 0x000ee400080010ff */
[----:B--23--:R-:W-:Y:S05]  /*6430*/  @P0 EXIT ;  /* 0x000000000000094d */ /* 0x00cfea0003800000 */
[----:B------:R-:W-:Y:S05]  /*6440*/  BRA `(.L_x_132) ;  /* 0xfffffffc00e87947 */ /* 0x000fea000383ffff */
.L_x_123:
[----:B------:R-:W-:-:S06]  /*6450*/  UISETP.GE.AND UP1, UPT, UR10, 0x4, UPT ;  /* 0x000000040a00788c */ /* 0x000fcc000bf26270 */
[----:B------:R-:W-:-:S13]  /*6460*/  PLOP3.LUT P0, PT, PT, PT, UP1, 0x80, 0x8 ;  /* 0x000000000008781c */ /* 0x000fda0003f0f018 */
[----:B------:R-:W-:Y:S05]  /*6470*/  @!P0 EXIT ;  /* 0x000000000000894d */ /* 0x000fea0003800000 */
[----:B------:R-:W-:Y:S01]  /*6480*/  BAR.SYNC.DEFER_BLOCKING 0x6, 0xa0 ;  /* 0x0182800000007b1d */ /* 0x000fe20000010000 */
[C---:B------:R-:W-:Y:S01]  /*6490*/  IMAD.SHL.U32 R179, R175.reuse, 0x40, RZ ;  /* 0x00000040afb37824 */ /* 0x040fe200078e00ff */
[C---:B------:R-:W-:Y:S01]  /*64a0*/  R2P PR, R175.reuse, 0x6 ;  /* 0x00000006af007804 */ /* 0x040fe20000000000 */
[C---:B------:R-:W-:Y:S01]  /*64b0*/  IMAD.SHL.U32 R2, R175.reuse, 0x8, RZ ;  /* 0x00000008af027824 */ /* 0x040fe200078e00ff */
[----:B------:R-:W-:Y:S01]  /*64c0*/  SHF.L.U32 R79, R175, 0x10, RZ ;  /* 0x00000010af4f7819 */ /* 0x000fe200000006ff */
[----:B------:R-:W-:Y:S01]  /*64d0*/  IMAD.MOV.U32 R178, RZ, RZ, 0x10 ;  /* 0x00000010ffb27424 */ /* 0x000fe200078e00ff */
[----:B------:R-:W-:Y:S01]  /*64e0*/  UMOV UR43, 0x400 ;  /* 0x00000400002b7882 */ /* 0x000fe20000000000 */
[----:B------:R-:W-:Y:S01]  /*64f0*/  LOP3.LUT R3, R179, 0x180, RZ, 0xc0, !PT ;  /* 0x00000180b3037812 */ /* 0x000fe200078ec0ff */
[----:B------:R-:W-:Y:S01]  /*6500*/  ULEA UR43, UR37, UR43, 0x18 ;  /* 0x0000002b252b7291 */ /* 0x000fe2000f8ec0ff */
[----:B------:R-:W1:Y:S01]  /*6510*/  LDC R173, c[0x0][0x370] ;  /* 0x0000dc00ffad7b82 */ /* 0x000e620000000800 */
[----:B------:R-:W-:Y:S01]  /*6520*/  SEL R178, R178, 0xfffffff0, !P1 ;  /* 0xfffffff0b2b27807 */ /* 0x000fe20004800000 */
[----:B------:R-:W-:Y:S01]  /*6530*/  HFMA2 R188, -RZ, RZ, 0, 0 ;  /* 0x00000000ffbc7431 */ /* 0x000fe200000001ff */
[----:B------:R-:W-:Y:S01]  /*6540*/  LOP3.LUT R2, R3, 0x30, R2, 0xf8, !PT ;  /* 0x0000003003027812 */ /* 0x000fe200078ef802 */
[----:B------:R-:W-:Y:S01]  /*6550*/  UIADD3 UR4, UPT, UPT, UR43, 0x2400, URZ ;  /* 0x000024002b047890 */ /* 0x000fe2000fffe0ff */
[----:B------:R-:W-:Y:S01]  /*6560*/  LOP3.LUT R79, R79, 0x600000, RZ, 0xc0, !PT ;  /* 0x006000004f4f7812 */ /* 0x000fe200078ec0ff */
[----:B------:R-:W-:Y:S01]  /*6570*/  IMAD.MOV.U32 R76, RZ, RZ, RZ ;  /* 0x000000ffff4c7224 */ /* 0x000fe200078e00ff */
[----:B------:R-:W-:Y:S01]  /*6580*/  LOP3.LUT R179, R2, 0x1e40, R179, 0xf8, !PT ;  /* 0x00001e4002b37812 */ /* 0x000fe200078ef8b3 */
[----:B------:R-:W2:Y:S01]  /*6590*/  LDC R74, c[0x0][0xb0c] ;  /* 0x0002c300ff4a7b82 */ /* 0x000ea20000000800 */
[----:B------:R-:W-:Y:S01]  /*65a0*/  IMAD.MOV.U32 R2, RZ, RZ, 0x20 ;  /* 0x00000020ff027424 */ /* 0x000fe200078e00ff */
[----:B------:R-:W-:Y:S01]  /*65b0*/  CS2R R182, SRZ ;  /* 0x0000000000b67805 */ /* 0x000fe2000001ff00 */
[----:B------:R-:W-:Y:S01]  /*65c0*/  IMAD.MOV.U32 R184, RZ, RZ, RZ ;  /* 0x000000ffffb87224 */ /* 0x000fe200078e00ff */
[----:B------:R-:W3:Y:S01]  /*65d0*/  LDCU.64 UR46, c[0x0][0x348] ;  /* 0x00006900ff2e77ac */ /* 0x000ee20008000a00 */
[----:B------:R-:W-:Y:S01]  /*65e0*/  VIADD R3, R179, UR43 ;  /* 0x0000002bb3037c36 */ /* 0x000fe20008000000 */
[----:B------:R-:W-:Y:S01]  /*65f0*/  SEL R2, R2, 0xffffffe0, !P2 ;  /* 0xffffffe002027807 */ /* 0x000fe20005000000 */
[----:B------:R-:W4:Y:S01]  /*6600*/  LDS R0, [UR43+0x360] ;  /* 0x0003602bff007984 */ /* 0x000f220008000800 */
[----:B------:R-:W1:Y:S01]  /*6610*/  LDC R172, c[0x0][0xb20] ;  /* 0x0002c800ffac7b82 */ /* 0x000e620000000800 */
[----:B------:R-:W-:Y:S01]  /*6620*/  IMAD.U32 R185, RZ, RZ, UR4 ;  /* 0x00000004ffb97e24 */ /* 0x000fe2000f8e00ff */
[----:B------:R-:W-:Y:S01]  /*6630*/  SHF.R.U32.HI R5, RZ, 0x4, R2 ;  /* 0x00000004ff057819 */ /* 0x000fe20000011602 */
[--C-:B------:R-:W-:Y:S01]  /*6640*/  IMAD.IADD R177, R2, 0x1, R3.reuse ;  /* 0x0000000102b17824 */ /* 0x100fe200078e0203 */
[----:B------:R-:W1:Y:S02]  /*6650*/  LDCU.64 UR38, c[0x0][0x888] ;  /* 0x00011100ff2677ac */ /* 0x000e640008000a00 */
[C---:B------:R-:W-:Y:S01]  /*6660*/  LEA.HI R176, R178.reuse, R5, RZ, 0x1c ;  /* 0x00000005b2b07211 */ /* 0x040fe200078fe0ff */
[----:B------:R-:W-:Y:S01]  /*6670*/  IMAD.IADD R178, R178, 0x1, R3 ;  /* 0x00000001b2b27824 */ /* 0x000fe200078e0203 */
[----:B------:R-:W1:Y:S01]  /*6680*/  LDC R73, c[0x0][0xb30] ;  /* 0x0002cc00ff497b82 */ /* 0x000e620000000800 */
[----:B------:R-:W-:Y:S01]  /*6690*/  UIADD3 UR42, UPT, UPT, UR43, 0x400, URZ ;  /* 0x000004002b2a7890 */ /* 0x000fe2000fffe0ff */
[----:B------:R-:W-:-:S06]  /*66a0*/  LEA R176, R176, R3, 0x4 ;  /* 0x00000003b0b07211 */ /* 0x000fcc00078e20ff */
[----:B------:R-:W1:Y:S08]  /*66b0*/  LDC.64 R158, c[0x0][0xb10] ;  /* 0x0002c400ff9e7b82 */ /* 0x000e700000000a00 */
[----:B------:R-:W1:Y:S08]  /*66c0*/  LDC.64 R70, c[0x0][0xb18] ;  /* 0x0002c600ff467b82 */ /* 0x000e700000000a00 */
[----:B------:R-:W1:Y:S01]  /*66d0*/  LDC.64 R154, c[0x0][0x888] ;  /* 0x00022200ff9a7b82 */ /* 0x000e620000000a00 */
[----:B----4-:R-:W-:-:S07]  /*66e0*/  IMAD.IADD R79, R0, 0x1, R79 ;  /* 0x00000001004f7824 */ /* 0x010fce00078e024f */
[----:B------:R-:W4:Y:S08]  /*66f0*/  LDC.64 R68, c[0x0][0xb28] ;  /* 0x0002ca00ff447b82 */ /* 0x000f300000000a00 */
[----:B------:R-:W1:Y:S08]  /*6700*/  LDC.64 R156, c[0x0][0x890] ;  /* 0x00022400ff9c7b82 */ /* 0x000e700000000a00 */
[----:B------:R-:W1:Y:S08]  /*6710*/  LDC.64 R152, c[0x0][0x8b0] ;  /* 0x00022c00ff987b82 */ /* 0x000e700000000a00 */
[----:B------:R-:W1:Y:S08]  /*6720*/  LDC.64 R146, c[0x0][0x8a8] ;  /* 0x00022a00ff927b82 */ /* 0x000e700000000a00 */
[----:B--23--:R-:W1:Y:S02]  /*6730*/  LDC R174, c[0x0][0x374] ;  /* 0x0000dd00ffae7b82 */ /* 0x00ce640000000800 */
.L_x_150:
[C---:B------:R-:W-:Y:S02]  /*6740*/  LEA R0, R188.reuse, UR43, 0x3 ;  /* 0x0000002bbc007c11 */ /* 0x040fe4000f8e18ff */
[----:B------:R-:W-:Y:S02]  /*6750*/  SHF.L.U32 R3, R183, 0x1f, RZ ;  /* 0x0000001fb7037819 */ /* 0x000fe400000006ff */
[----:B------:R-:W-:Y:S02]  /*6760*/  LEA R16, R188, UR43, 0x4 ;  /* 0x0000002bbc107c11 */ /* 0x000fe4000f8e20ff */
[----:B--2---:R-:W2:Y:S02]  /*6770*/  SYNCS.PHASECHK.TRANS64.TRYWAIT P0, [R0+URZ+0x2b0], R3 ;  /* 0x0002b003000075a7 */ /* 0x004ea400080011ff */
[----:B--23--:R-:W-:Y:S05]  /*6780*/  @!P0 BRA `(.L_x_133) ;  /* 0x0000003800608947 */ /* 0x00cfea0003800000 */
.L_x_259:
[----:B------:R-:W3:Y:S01]  /*6790*/  LDC.64 R12, c[0x0][0xb10] ;  /* 0x0002c400ff0c7b82 */ /* 0x000ee20000000a00 */
[----:B------:R-:W4:Y:S01]  /*67a0*/  LDS.128 R16, [R16+0x340] ;  /* 0x0003400010107984 */ /* 0x000f220000000c00 */
[----:B-1----:R-:W-:Y:S01]  /*67b0*/  ISETP.NE.AND P1, PT, R73, 0x1, PT ;  /* 0x000000014900780c */ /* 0x002fe20003f25270 */
[----:B--2---:R-:W-:Y:S01]  /*67c0*/  VIADD R0, R0, 0x2c0 ;  /* 0x000002c000007836 */ /* 0x004fe20000000000 */
[----:B------:R-:W-:Y:S04]  /*67d0*/  ISETP.GE.AND P0, PT, R72, 0x1, PT ;  /* 0x000000014800780c */ /* 0x000fe80003f06270 */
[----:B------:R-:W1:Y:S01]  /*67e0*/  LDC.64 R10, c[0x0][0xb18] ;  /* 0x0002c600ff0a7b82 */ /* 0x000e620000000a00 */
[----:B------:R-:W-:Y:S01]  /*67f0*/  PRMT R0, RZ, 0x654, R0 ;  /* 0x00000654ff007816 */ /* 0x000fe20000000000 */
[----:B------:R-:W-:Y:S01]  /*6800*/  @!PT LDS RZ, [RZ] ;  /* 0x00000000fffff984 */ /* 0x000fe20000000800 */
[----:B------:R-:W-:Y:S01]  /*6810*/  @!PT LDS RZ, [RZ] ;  /* 0x00000000fffff984 */ /* 0x000fe20000000800 */
[----:B------:R-:W-:Y:S01]  /*6820*/  @!PT LDS RZ, [RZ] ;  /* 0x00000000fffff984 */ /* 0x000fe20000000800 */
[----:B------:R-:W-:Y:S01]  /*6830*/  @!PT LDS RZ, [RZ] ;  /* 0x00000000fffff984 */ /* 0x000fe20000000800 */
[----:B------:R2:W-:Y:S06]  /*6840*/  MEMBAR.ALL.CTA ;  /* 0x0000000000007992 */ /* 0x0005ec0000008000 */
[----:B--2---:R-:W2:Y:S01]  /*6850*/  FENCE.VIEW.ASYNC.S ;  /* 0x00000000000073c6 */ /* 0x004ea20000000000 */
[----:B------:R-:W1:Y:S08]  /*6860*/  @!P1 LDC R14, c[0x0][0xb20] ;  /* 0x0002c800ff0e9b82 */ /* 0x000e700000000800 */
[----:B------:R-:W1:Y:S01]  /*6870*/  @!P1 LDC R9, c[0x0][0xb0c] ;  /* 0x0002c300ff099b82 */ /* 0x000e620000000800 */
[----:B--2---:R2:W-:Y:S01]  /*6880*/  SYNCS.ARRIVE.TRANS64.RED.A1T0 RZ, [R0+URZ], RZ ;  /* 0x000000ff00ff79a7 */ /* 0x0045e200081004ff */
[----:B----4-:R-:W-:Y:S04]  /*6890*/  LOP3.LUT P4, RZ, R18, 0x1, RZ, 0xc0, !PT ;  /* 0x0000000112ff7812 */ /* 0x010fe8000788c0ff */
[----:B------:R-:W-:Y:S09]  /*68a0*/  P2R R186, PR, RZ, 0x10 ;  /* 0x00000010ffba7803 */ /* 0x000ff20000000000 */
[----:B------:R-:W-:Y:S02]  /*68b0*/  @P4 MOV R77, R16 ;  /* 0x00000010004d4202 */ /* 0x000fe40000000f00 */
[----:B------:R-:W-:Y:S01]  /*68c0*/  @P4 LOP3.LUT R75, R17, 0xffff, RZ, 0xc0, !PT ;  /* 0x0000ffff114b4812 */ /* 0x000fe200078ec0ff */
[----:B--23--:R-:W-:Y:S06]  /*68d0*/  @!P0 BRA `(.L_x_134) ;  /* 0x0000000000a48947 */ /* 0x00cfec0003800000 */
[----:B------:R-:W-:Y:S01]  /*68e0*/  IMAD.HI.U32 R21, R174, R71, RZ ;  /* 0x00000047ae157227 */ /* 0x000fe200078e00ff */
[----:B------:R-:W-:Y:S02]  /*68f0*/  ISETP.NE.AND P0, PT, R70, 0x1, PT ;  /* 0x000000014600780c */ /* 0x000fe40003f05270 */
[----:B------:R-:W-:Y:S01]  /*6900*/  ISETP.NE.AND P2, PT, R72, 0x1, PT ;  /* 0x000000014800780c */ /* 0x000fe20003f45270 */
[----:B------:R-:W-:Y:S01]  /*6910*/  IMAD.HI.U32 R20, R173, R158, RZ ;  /* 0x0000009ead147227 */ /* 0x000fe200078e00ff */
[----:B------:R-:W-:Y:S02]  /*6920*/  SHF.R.U32.HI R21, RZ, R172, R21 ;  /* 0x000000acff157219 */ /* 0x000fe40000011615 */
[----:B------:R-:W-:Y:S01]  /*6930*/  ISETP.NE.AND P3, PT, R74, 0x1, PT ;  /* 0x000000014a00780c */ /* 0x000fe20003f65270 */
[----:B------:R-:W-:Y:S01]  /*6940*/  IMAD.HI.U32 R24, R77, R158, RZ ;  /* 0x0000009e4d187227 */ /* 0x000fe200078e00ff */
[----:B------:R-:W-:Y:S02]  /*6950*/  SHF.R.U32.HI R20, RZ, R159, R20 ;  /* 0x0000009fff147219 */ /* 0x000fe40000011614 */
[----:B------:R-:W-:Y:S01]  /*6960*/  SEL R3, R174, R21, !P0 ;  /* 0x00000015ae037207 */ /* 0x000fe20004000000 */
[----:B------:R-:W-:Y:S01]  /*6970*/  IMAD.HI.U32 R21, R75, R71, RZ ;  /* 0x000000474b157227 */ /* 0x000fe200078e00ff */
[----:B------:R-:W-:Y:S02]  /*6980*/  SEL R7, R173, R20, !P3 ;  /* 0x00000014ad077207 */ /* 0x000fe40005800000 */
[----:B------:R-:W-:Y:S01]  /*6990*/  SHF.R.U32.HI R24, RZ, R159, R24 ;  /* 0x0000009fff187219 */ /* 0x000fe20000011618 */
[-C--:B------:R-:W-:Y:S04]  /*69a0*/  IMAD.HI.U32 R20, R3, R68.reuse, RZ ;  /* 0x0000004403147227 */ /* 0x080fe800078e00ff */
[----:B------:R-:W-:Y:S01]  /*69b0*/  IMAD.HI.U32 R22, R7, R68, RZ ;  /* 0x0000004407167227 */ /* 0x000fe200078e00ff */
[-C--:B------:R-:W-:Y:S02]  /*69c0*/  @P2 SHF.R.U32.HI R3, RZ, R69.reuse, R20 ;  /* 0x00000045ff032219 */ /* 0x080fe40000011614 */
[----:B------:R-:W-:Y:S02]  /*69d0*/  SHF.R.U32.HI R20, RZ, R172, R21 ;  /* 0x000000acff147219 */ /* 0x000fe40000011615 */
[----:B------:R-:W-:Y:S01]  /*69e0*/  @P2 SHF.R.U32.HI R7, RZ, R69, R22 ;  /* 0x00000045ff072219 */ /* 0x000fe20000011616 */
[C---:B------:R-:W-:Y:S01]  /*69f0*/  IMAD R2, R72.reuse, R3, RZ ;  /* 0x0000000348027224 */ /* 0x040fe200078e02ff */
[----:B------:R-:W-:Y:S02]  /*6a00*/  SEL R5, R75, R20, !P0 ;  /* 0x000000144b057207 */ /* 0x000fe40004000000 */
[----:B------:R-:W-:Y:S01]  /*6a10*/  SEL R3, R77, R24, !P3 ;  /* 0x000000184d037207 */ /* 0x000fe20005800000 */
[----:B------:R-:W-:Y:S01]  /*6a20*/  IMAD R4, R72, R7, RZ ;  /* 0x0000000748047224 */ /* 0x000fe200078e02ff */
[C---:B------:R-:W-:Y:S01]  /*6a30*/  ISETP.GE.AND P0, PT, R5.reuse, R2, PT ;  /* 0x000000020500720c */ /* 0x040fe20003f06270 */
[----:B------:R-:W-:Y:S03]  /*6a40*/  IMAD.HI.U32 R6, R5, R68, RZ ;  /* 0x0000004405067227 */ /* 0x000fe600078e00ff */
[----:B------:R-:W-:Y:S01]  /*6a50*/  ISETP.GE.OR P0, PT, R3, R4, P0 ;  /* 0x000000040300720c */ /* 0x000fe20000706670 */
[----:B------:R-:W-:Y:S01]  /*6a60*/  IMAD.MOV R4, RZ, RZ, -R3 ;  /* 0x000000ffff047224 */ /* 0x000fe200078e0a03 */
[-C--:B------:R-:W-:Y:S03]  /*6a70*/  SHF.R.U32.HI R6, RZ, R69.reuse, R6 ;  /* 0x00000045ff067219 */ /* 0x080fe60000011606 */
[----:B------:R-:W-:Y:S01]  /*6a80*/  IMAD R77, R74, R4, R77 ;  /* 0x000000044a4d7224 */ /* 0x000fe200078e024d */
[----:B------:R-:W-:Y:S05]  /*6a90*/  SEL R15, R5, R6, !P2 ;  /* 0x00000006050f7207 */ /* 0x000fea0005000000 */
[----:B------:R-:W-:Y:S02]  /*6aa0*/  IMAD.MOV R6, RZ, RZ, -R15 ;  /* 0x000000ffff067224 */ /* 0x000fe400078e0a0f */
[C---:B------:R-:W-:Y:S04]  /*6ab0*/  @!P0 IMAD.HI.U32 R2, R3.reuse, R68, RZ ;  /* 0x0000004403028227 */ /* 0x040fe800078e00ff */
[----:B------:R-:W-:Y:S01]  /*6ac0*/  IMAD R6, R72, R6, R5 ;  /* 0x0000000648067224 */ /* 0x000fe200078e0205 */
[----:B------:R-:W-:Y:S04]  /*6ad0*/  @!P0 SHF.R.U32.HI R2, RZ, R69, R2 ;  /* 0x00000045ff028219 */ /* 0x000fe80000011602 */
[----:B------:R-:W-:Y:S02]  /*6ae0*/  @!P0 SEL R0, R3, R2, !P2 ;  /* 0x0000000203008207 */ /* 0x000fe40005000000 */
[----:B------:R-:W-:Y:S02]  /*6af0*/  IADD3 R2, PT, PT, -R5, RZ, RZ ;  /* 0x000000ff05027210 */ /* 0x000fe40007ffe1ff */
[----:B------:R-:W-:Y:S01]  /*6b00*/  @!P0 IADD3 R8, PT, PT, R15, -R0, RZ ;  /* 0x800000000f088210 */ /* 0x000fe20007ffe0ff */
[----:B------:R-:W-:Y:S02]  /*6b10*/  @!P0 IMAD R0, R7, R6, R0 ;  /* 0x0000000607008224 */ /* 0x000fe400078e0200 */
[----:B------:R-:W-:Y:S02]  /*6b20*/  IMAD R75, R70, R2, R75 ;  /* 0x00000002464b7224 */ /* 0x000fe400078e024b */
[----:B------:R-:W-:Y:S02]  /*6b30*/  @!P0 IMAD R5, R8, R72, R3 ;  /* 0x0000004808058224 */ /* 0x000fe400078e0203 */
[----:B------:R-:W-:Y:S04]  /*6b40*/  @!P0 IMAD.MOV.U32 R3, RZ, RZ, R0 ;  /* 0x000000ffff038224 */ /* 0x000fe800078e0000 */
[----:B------:R-:W-:Y:S02]  /*6b50*/  IMAD R77, R3, R74, R77 ;  /* 0x0000004a034d7224 */ /* 0x000fe400078e024d */
[----:B------:R-:W-:Y:S07]  /*6b60*/  IMAD R75, R5, R70, R75 ;  /* 0x00000046054b7224 */ /* 0x000fee00078e024b */
.L_x_134:
[----:B------:R-:W-:Y:S01]  /*6b70*/  @!P1 IMAD.HI.U32 R0, R77, R12, RZ ;  /* 0x0000000c4d009227 */ /* 0x000fe200078e00ff */
[----:B-1----:R-:W-:Y:S01]  /*6b80*/  @!P1 ISETP.NE.AND P0, PT, R10, 0x1, PT ;  /* 0x000000010a00980c */ /* 0x002fe20003f05270 */
[----:B------:R-:W-:Y:S01]  /*6b90*/  ULOP3.LUT UP0, URZ, UR42, 0x1b0, URZ, 0xc0, !UPT ;  /* 0x000001b02aff7892 */ /* 0x000fe2000f80c0ff */
[----:B------:R-:W-:Y:S01]  /*6ba0*/  @!P1 ISETP.NE.AND P2, PT, R9, 0x1, PT ;  /* 0x000000010900980c */ /* 0x000fe20003f45270 */
[----:B------:R-:W-:Y:S01]  /*6bb0*/  @!P1 IMAD.HI.U32 R3, R75, R11, RZ ;  /* 0x0000000b4b039227 */ /* 0x000fe200078e00ff */
[----:B------:R-:W-:Y:S02]  /*6bc0*/  @!P1 SHF.R.U32.HI R0, RZ, R13, R0 ;  /* 0x0000000dff009219 */ /* 0x000fe40000011600 */
[----:B------:R-:W-:Y:S01]  /*6bd0*/  @P4 SHF.R.U32.HI R181, RZ, 0x10, R17 ;  /* 0x00000010ffb54819 */ /* 0x000fe20000011611 */
[----:B------:R-:W-:Y:S01]  /*6be0*/  VIADD R188, R188, 0x1 ;  /* 0x00000001bcbc7836 */ /* 0x000fe20000000000 */
[----:B------:R-:W-:Y:S02]  /*6bf0*/  @!P1 SHF.R.U32.HI R2, RZ, R14, R3 ;  /* 0x0000000eff029219 */ /* 0x000fe40000011603 */
[----:B------:R-:W-:Y:S02]  /*6c00*/  @!P1 SEL R3, R77, R0, !P2 ;  /* 0x000000004d039207 */ /* 0x000fe40005000000 */
[----:B------:R-:W-:Y:S05]  /*6c10*/  @!P1 SEL R2, R75, R2, !P0 ;  /* 0x000000024b029207 */ /* 0x000fea0004000000 */
[----:B------:R-:W-:Y:S02]  /*6c20*/  @!P1 IMAD.IADD R0, R2, 0x1, -R3 ;  /* 0x0000000102009824 */ /* 0x000fe400078e0a03 */
[----:B------:R-:W-:Y:S02]  /*6c30*/  @!P1 IMAD.IADD R2, R3, 0x1, -R2 ;  /* 0x0000000103029824 */ /* 0x000fe400078e0a02 */
[----:B------:R-:W-:Y:S02]  /*6c40*/  @!P1 IMAD R77, R0, R9, R77 ;  /* 0x00000009004d9224 */ /* 0x000fe400078e024d */
[----:B------:R-:W-:Y:S01]  /*6c50*/  @!P1 IMAD R75, R2, R10, R75 ;  /* 0x0000000a024b9224 */ /* 0x000fe200078e024b */
[----:B------:R-:W-:Y:S06]  /*6c60*/  BRA.U !UP0, `(.L_x_135) ;  /* 0x0000000108407547 */ /* 0x000fec000b800000 */
[----:B------:R-:W1:Y:S01]  /*6c70*/  LDCU.64 UR8, c[0x4][0x80] ;  /* 0x01001000ff0877ac */ /* 0x000e620008000a00 */
[----:B------:R-:W-:Y:S01]  /*6c80*/  MOV R3, 0x0 ;  /* 0x0000000000037802 */ /* 0x000fe20000000f00 */
[----:B------:R-:W-:Y:S02]  /*6c90*/  HFMA2 R12, -RZ, RZ, 0, 5.9604644775390625e-08 ;  /* 0x00000001ff0c7431 */ /* 0x000fe400000001ff */
[----:B------:R-:W-:Y:S02]  /*6ca0*/  IMAD.MOV.U32 R8, RZ, RZ, 0x70 ;  /* 0x00000070ff087424 */ /* 0x000fe400078e00ff */
[----:B------:R-:W-:Y:S01]  /*6cb0*/  IMAD.MOV.U32 R13, RZ, RZ, RZ ;  /* 0x000000ffff0d7224 */ /* 0x000fe200078e00ff */
[----:B------:R-:W2:Y:S01]  /*6cc0*/  LDCU.64 UR6, c[0x4][0x88] ;  /* 0x01001100ff0677ac */ /* 0x000ea20008000a00 */
[----:B------:R-:W3:Y:S01]  /*6cd0*/  LDC.64 R2, c[0x4][R3] ;  /* 0x0100000003027b82 */ /* 0x000ee20000000a00 */
[----:B------:R-:W4:Y:S01]  /*6ce0*/  LDCU.64 UR4, c[0x4][0x8] ;  /* 0x01000100ff0477ac */ /* 0x000f220008000a00 */
[----:B-1----:R-:W-:Y:S01]  /*6cf0*/  MOV R5, UR9 ;  /* 0x0000000900057c02 */ /* 0x002fe20008000f00 */
[----:B------:R-:W-:Y:S01]  /*6d00*/  IMAD.U32 R4, RZ, RZ, UR8 ;  /* 0x00000008ff047e24 */ /* 0x000fe2000f8e00ff */
[----:B--2---:R-:W-:Y:S01]  /*6d10*/  MOV R7, UR7 ;  /* 0x0000000700077c02 */ /* 0x004fe20008000f00 */
[----:B------:R-:W-:Y:S01]  /*6d20*/  IMAD.U32 R6, RZ, RZ, UR6 ;  /* 0x00000006ff067e24 */ /* 0x000fe2000f8e00ff */
[----:B----4-:R-:W-:Y:S01]  /*6d30*/  MOV R11, UR5 ;  /* 0x00000005000b7c02 */ /* 0x010fe20008000f00 */
[----:B------:R-:W-:Y:S02]  /*6d40*/  IMAD.U32 R10, RZ, RZ, UR4 ;  /* 0x00000004ff0a7e24 */ /* 0x000fe4000f8e00ff */
[----:B------:R-:W-:Y:S07]  /*6d50*/  LEPC R20, `(.L_x_135) ;  /* 0x000000001014794e */ /* 0x000fee0000000000 */
[----:B---3-5:R-:W-:Y:S05]  /*6d60*/  CALL.ABS.NOINC R2 ;  /* 0x0000000002007343 */ /* 0x028fea0003c00000 */
.L_x_135:
[----:B------:R-:W-:Y:S01]  /*6d70*/  LOP3.LUT P0, RZ, R185, 0x1b0, RZ, 0xc0, !PT ;  /* 0x000001b0b9ff7812 */ /* 0x000fe2000780c0ff */
[----:B------:R-:W-:Y:S11]  /*6d80*/  BSSY.RECONVERGENT B6, `(.L_x_136) ;  /* 0x0000013000067945 */ /* 0x000ff60003800200 */
[----:B------:R-:W-:Y:S01]  /*6d90*/  @!UPT UIADD3 URZ, UPT, UPT, URZ, URZ, URZ ;  /* 0x000000fffffff290 */ /* 0x000fe2000fffe0ff */
[----:B------:R-:W-:Y:S05]  /*6da0*/  @!P0 BRA `(.L_x_137) ;  /* 0x0000000000408947 */ /* 0x000fea0003800000 */
        /* <DEDUP_REMOVED lines=16> */
.L_x_137:
[----:B------:R-:W-:Y:S05]  /*6eb0*/  BSYNC.RECONVERGENT B6 ;  /* 0x0000000000067941 */ /* 0x000fea0003800200 */
.L_x_136:
[----:B------:R-:W-:Y:S01]  /*6ec0*/  ISETP.NE.U32.AND P3, PT, R156, RZ, PT ;  /* 0x000000ff9c00720c */ /* 0x000fe20003f65070 */
[----:B------:R-:W-:Y:S01]  /*6ed0*/  UISETP.NE.AND UP1, UPT, UR44, URZ, UPT ;  /* 0x000000ff2c00728c */ /* 0x000fe2000bf25270 */
[----:B------:R-:W-:Y:S02]  /*6ee0*/  ISETP.NE.U32.AND P4, PT, R152, RZ, PT ;  /* 0x000000ff9800720c */ /* 0x000fe40003f85070 */
[----:B------:R-:W-:Y:S02]  /*6ef0*/  ISETP.NE.AND.EX P3, PT, R157, RZ, PT, P3 ;  /* 0x000000ff9d00720c */ /* 0x000fe40003f65330 */
[----:B------:R-:W-:Y:S02]  /*6f00*/  PLOP3.LUT P1, PT, PT, PT, PT, 0x8, 0x80 ;  /* 0x000000000080781c */ /* 0x000fe40003f2e170 */
[----:B------:R-:W-:Y:S02]  /*6f10*/  PLOP3.LUT P0, PT, PT, PT, UP1, 0x80, 0x8 ;  /* 0x000000000008781c */ /* 0x000fe40003f0f018 */
[----:B------:R-:W-:Y:S02]  /*6f20*/  ISETP.NE.AND.EX P4, PT, R153, RZ, PT, P4 ;  /* 0x000000ff9900720c */ /* 0x000fe40003f85340 */
[----:B------:R-:W1:Y:S09]  /*6f30*/  @UP1 LDCU.64 UR4, c[0x0][0x888] ;  /* 0x00011100ff0417ac */ /* 0x000e720008000a00 */
[----:B------:R-:W-:Y:S01]  /*6f40*/  @P0 PLOP3.LUT P1, PT, P3, PT, PT, 0x80, 0x8 ;  /* 0x000000000008081c */ /* 0x000fe20001f2f070 */
[----:B-1----:R-:W-:Y:S04]  /*6f50*/  @UP1 UISETP.NE.U32.AND UP0, UPT, UR4, URZ, UPT ;  /* 0x000000ff0400128c */ /* 0x002fe8000bf05070 */
[----:B------:R-:W-:Y:S04]  /*6f60*/  @UP1 UISETP.NE.AND.EX UP0, UPT, UR5, URZ, UPT, UP0 ;  /* 0x000000ff0500128c */ /* 0x000fe8000bf05300 */
[----:B------:R-:W-:Y:S01]  /*6f70*/  @UP1 USEL UR4, URZ, 0xffffffff, UP0 ;  /* 0xffffffffff041887 */ /* 0x000fe20008000000 */
[----:B------:R-:W-:Y:S11]  /*6f80*/  @!P3 BRA `(.L_x_138) ;  /* 0x00000000002cb947 */ /* 0x000ff60003800000 */
[----:B------:R-:W-:Y:S01]  /*6f90*/  ISETP.NE.U32.AND P2, PT, R154, RZ, PT ;  /* 0x000000ff9a00720c */ /* 0x000fe20003f45070 */
[----:B------:R-:W-:Y:S03]  /*6fa0*/  IMAD.MOV.U32 R167, RZ, RZ, 0x1 ;  /* 0x00000001ffa77424 */ /* 0x000fe600078e00ff */
[----:B------:R-:W-:Y:S11]  /*6fb0*/  ISETP.NE.AND.EX P2, PT, R155, RZ, PT, P2 ;  /* 0x000000ff9b00720c */ /* 0x000ff60003f45320 */
[----:B------:R-:W-:Y:S02]  /*6fc0*/  @!UPT UIADD3 URZ, UPT, UPT, URZ, URZ, URZ ;  /* 0x000000fffffff290 */ /* 0x000fe4000fffe0ff */
[----:B------:R-:W1:Y:S01]  /*6fd0*/  @P2 LDC.64 R2, c[0x0][0x888] ;  /* 0x00022200ff022b82 */ /* 0x000e620000000a00 */
[----:B------:R-:W-:Y:S04]  /*6fe0*/  @P2 IMAD R0, R156, UR36, RZ ;  /* 0x000000249c002c24 */ /* 0x000fe8000f8e02ff */
[----:B-1----:R-:W-:Y:S04]  /*6ff0*/  @P2 IMAD.WIDE R2, R0, 0x4, R2 ;  /* 0x0000000400022825 */ /* 0x002fe800078e0202 */
[----:B------:R-:W-:Y:S01]  /*7000*/  HFMA2 R0, -RZ, RZ, 0, 5.9604644775390625e-08 ;  /* 0x00000001ff007431 */ /* 0x000fe200000001ff */
[----:B-----5:R1:W5:Y:S04]  /*7010*/  @P2 LDG.E R80, desc[UR40][R2.64] ;  /* 0x0000002802502981 */ /* 0x020368000c1e1900 */
[----:B------:R-:W-:Y:S01]  /*7020*/  @!P2 PRMT R167, R0, 0x7610, R167 ;  /* 0x0000761000a7a816 */ /* 0x000fe200000000a7 */
[----:B-1----:R-:W2:Y:S06]  /*7030*/  @!P2 LDC R80, c[0x0][0x880] ;  /* 0x00022000ff50ab82 */ /* 0x002eac0000000800 */
.L_x_138:
[----:B------:R-:W-:Y:S05]  /*7040*/  @!P4 BRA `(.L_x_139) ;  /* 0x000000000020c947 */ /* 0x000fea0003800000 */
[----:B------:R-:W-:Y:S04]  /*7050*/  ISETP.NE.U32.AND P2, PT, R146, RZ, PT ;  /* 0x000000ff9200720c */ /* 0x000fe80003f45070 */
[----:B------:R-:W-:Y:S11]  /*7060*/  ISETP.NE.AND.EX P2, PT, R147, RZ, PT, P2 ;  /* 0x000000ff9300720c */ /* 0x000ff60003f45320 */
[----:B------:R-:W-:Y:S02]  /*7070*/  @!UPT UIADD3 URZ, UPT, UPT, URZ, URZ, URZ ;  /* 0x000000fffffff290 */ /* 0x000fe4000fffe0ff */
[----:B------:R-:W1:Y:S01]  /*7080*/  @P2 LDC.64 R2, c[0x0][0x8a8] ;  /* 0x00022a00ff022b82 */ /* 0x000e620000000a00 */
[----:B------:R-:W-:Y:S04]  /*7090*/  @P2 IMAD R0, R152, UR36, RZ ;  /* 0x0000002498002c24 */ /* 0x000fe8000f8e02ff */
[----:B-1----:R-:W-:Y:S05]  /*70a0*/  @P2 IMAD.WIDE R2, R0, 0x4, R2 ;  /* 0x0000000400022825 */ /* 0x002fea00078e0202 */
[----:B-----5:R1:W5:Y:S02]  /*70b0*/  @P2 LDG.E R78, desc[UR40][R2.64] ;  /* 0x00000028024e2981 */ /* 0x020364000c1e1900 */
[----:B-1----:R-:W3:Y:S02]  /*70c0*/  @!P2 LDC R78, c[0x0][0x8a0] ;  /* 0x00022800ff4eab82 */ /* 0x002ee40000000800 */
.L_x_139:
[----:B--2--5:R-:W-:Y:S01]  /*70d0*/  @P0 ISETP.NE.AND P4, PT, R80, RZ, PT ;  /* 0x000000ff5000020c */ /* 0x024fe20003f85270 */
[----:B------:R-:W-:Y:S01]  /*70e0*/  IMAD.U32 R0, RZ, RZ, UR4 ;  /* 0x00000004ff007e24 */ /* 0x000fe2000f8e00ff */
[----:B------:R-:W-:Y:S01]  /*70f0*/  @P0 LOP3.LUT P2, RZ, R167, 0xff, RZ, 0xc0, !PT ;  /* 0x000000ffa7ff0812 */ /* 0x000fe2000784c0ff */
[----:B------:R-:W-:Y:S01]  /*7100*/  BSSY B1, `(.L_x_140) ;  /* 0x000003d000017945 */ /* 0x000fe20003800000 */
[----:B------:R-:W-:Y:S01]  /*7110*/  @P0 SEL R3, RZ, 0xffffffff, P4 ;  /* 0xffffffffff030807 */ /* 0x000fe20002000000 */
[C---:B------:R-:W-:Y:S01]  /*7120*/  IMAD R64, R76.reuse, 0x40, R79 ;  /* 0x000000404c407824 */ /* 0x040fe200078e024f */
[----:B------:R-:W-:Y:S02]  /*7130*/  LEA R187, R76, UR43, 0x3 ;  /* 0x0000002b4cbb7c11 */ /* 0x000fe4000f8e18ff */
[----:B------:R-:W-:Y:S02]  /*7140*/  CS2R R98, SRZ ;  /* 0x0000000000627805 */ /* 0x000fe4000001ff00 */
[----:B------:R-:W-:Y:S02]  /*7150*/  @P1 SEL R3, R0, R3, !P2 ;  /* 0x0000000300031207 */ /* 0x000fe40005000000 */
[----:B------:R-:W-:Y:S02]  /*7160*/  CS2R R96, SRZ ;  /* 0x0000000000607805 */ /* 0x000fe4000001ff00 */
[----:B------:R-:W-:Y:S02]  /*7170*/  SHF.L.U32 R2, R184, 0x1f, RZ ;  /* 0x0000001fb8027819 */ /* 0x000fe400000006ff */
[----:B------:R-:W-:Y:S02]  /*7180*/  CS2R R94, SRZ ;  /* 0x00000000005e7805 */ /* 0x000fe4000001ff00 */
[----:B------:R-:W-:Y:S02]  /*7190*/  @P0 LOP3.LUT R3, R3, 0x1, RZ, 0xc0, !PT ;  /* 0x0000000103030812 */ /* 0x000fe400078ec0ff */
[----:B------:R-:W-:Y:S02]  /*71a0*/  CS2R R92, SRZ ;  /* 0x00000000005c7805 */ /* 0x000fe4000001ff00 */
[----:B------:R-:W-:Y:S02]  /*71b0*/  PLOP3.LUT P5, PT, PT, PT, PT, 0x8, 0x80 ;  /* 0x000000000080781c */ /* 0x000fe40003fae170 */
[----:B------:R-:W-:Y:S02]  /*71c0*/  CS2R R90, SRZ ;  /* 0x00000000005a7805 */ /* 0x000fe4000001ff00 */
[----:B------:R-:W-:Y:S02]  /*71d0*/  ISETP.NE.U32.OR P1, PT, R3, 0x1, !P0 ;  /* 0x000000010300780c */ /* 0x000fe40004725470 */
[----:B------:R-:W-:Y:S02]  /*71e0*/  CS2R R88, SRZ ;  /* 0x0000000000587805 */ /* 0x000fe4000001ff00 */
[----:B------:R-:W-:Y:S02]  /*71f0*/  CS2R R86, SRZ ;  /* 0x0000000000567805 */ /* 0x000fe4000001ff00 */
[----:B------:R-:W-:Y:S07]  /*7200*/  CS2R R84, SRZ ;  /* 0x0000000000547805 */ /* 0x000fee000001ff00 */
[----:B------:R-:W-:Y:S04]  /*7210*/  @P1 SHF.L.U32 R4, R182, 0x1f, RZ ;  /* 0x0000001fb6041819 */ /* 0x000fe800000006ff */
[----:B------:R-:W1:Y:S01]  /*7220*/  @P1 SYNCS.PHASECHK.TRANS64.TRYWAIT P0, [UR43+0x290], R4 ;  /* 0x00029004ff0015a7 */ /* 0x000e62000800112b */
[----:B------:R2:W4:Y:S01]  /*7230*/  SYNCS.PHASECHK.TRANS64.TRYWAIT P4, [R187+URZ+0x2d0], R2 ;  /* 0x0002d002bb0075a7 */ /* 0x00052200080811ff */
[----:B-1----:R-:W-:Y:S01]  /*7240*/  @P1 PLOP3.LUT P5, PT, P0, PT, PT, 0x8, 0x80 ;  /* 0x000000000080181c */ /* 0x002fe200007ae170 */
[----:B------:R-:W-:Y:S01]  /*7250*/  @!UPT UIADD3 URZ, UPT, UPT, URZ, URZ, URZ ;  /* 0x000000fffffff290 */ /* 0x000fe2000fffe0ff */
[----:B--2-4-:R-:W-:Y:S11]  /*7260*/  @!P1 BRA `(.L_x_141) ;  /* 0x0000000000989947 */ /* 0x014ff60003800000 */
[----:B------:R-:W-:Y:S01]  /*7270*/  ISETP.NE.U32.AND P0, PT, RZ, UR38, PT ;  /* 0x00000026ff007c0c */ /* 0x000fe2000bf05070 */
[----:B------:R-:W-:Y:S01]  /*7280*/  BSSY B0, `(.L_x_142) ;  /* 0x0000016000007945 */ /* 0x000fe20003800000 */
[----:B------:R-:W-:Y:S02]  /*7290*/  ISETP.NE.AND P2, PT, R80, RZ, PT ;  /* 0x000000ff5000720c */ /* 0x000fe40003f45270 */
[----:B------:R-:W-:Y:S02]  /*72a0*/  CS2R R86, SRZ ;  /* 0x0000000000567805 */ /* 0x000fe4000001ff00 */
[----:B------:R-:W-:Y:S02]  /*72b0*/  ISETP.NE.AND.EX P0, PT, RZ, UR39, PT, P0 ;  /* 0x00000027ff007c0c */ /* 0x000fe4000bf05300 */
[----:B------:R-:W-:Y:S02]  /*72c0*/  CS2R R84, SRZ ;  /* 0x0000000000547805 */ /* 0x000fe4000001ff00 */
[----:B------:R-:W-:Y:S02]  /*72d0*/  LOP3.LUT P1, RZ, R167, 0xff, RZ, 0xc0, !PT ;  /* 0x000000ffa7ff7812 */ /* 0x000fe4000782c0ff */
[----:B------:R-:W-:Y:S02]  /*72e0*/  CS2R R90, SRZ ;  /* 0x00000000005a7805 */ /* 0x000fe4000001ff00 */
[----:B------:R-:W-:Y:S02]  /*72f0*/  SEL R0, RZ, 0xffffffff, P2 ;  /* 0xffffffffff007807 */ /* 0x000fe40001000000 */
[----:B------:R-:W-:Y:S02]  /*7300*/  CS2R R88, SRZ ;  /* 0x0000000000587805 */ /* 0x000fe4000001ff00 */
[----:B------:R-:W-:Y:S02]  /*7310*/  SEL R3, RZ, 0xffffffff, P0 ;  /* 0xffffffffff037807 */ /* 0x000fe40000000000 */
[----:B------:R-:W-:Y:S02]  /*7320*/  CS2R R94, SRZ ;  /* 0x00000000005e7805 */ /* 0x000fe4000001ff00 */
[----:B------:R-:W-:Y:S02]  /*7330*/  CS2R R92, SRZ ;  /* 0x00000000005c7805 */ /* 0x000fe4000001ff00 */
[----:B------:R-:W-:Y:S02]  /*7340*/  CS2R R98, SRZ ;  /* 0x0000000000627805 */ /* 0x000fe4000001ff00 */
[----:B------:R-:W-:Y:S02]  /*7350*/  @P3 SEL R0, R3, R0, !P1 ;  /* 0x0000000003003207 */ /* 0x000fe40004800000 */
[----:B------:R-:W-:Y:S02]  /*7360*/  CS2R R96, SRZ ;  /* 0x0000000000607805 */ /* 0x000fe4000001ff00 */
[----:B------:R-:W-:Y:S04]  /*7370*/  LOP3.LUT R0, R0, 0x1, RZ, 0xc0, !PT ;  /* 0x0000000100007812 */ /* 0x000fe800078ec0ff */
[----:B------:R-:W-:Y:S01]  /*7380*/  ISETP.NE.U32.AND P0, PT, R0, 0x1, PT ;  /* 0x000000010000780c */ /* 0x000fe20003f05070 */
[----:B------:R-:W-:Y:S01]  /*7390*/  @!UPT UIADD3 URZ, UPT, UPT, URZ, URZ, URZ ;  /* 0x000000fffffff290 */ /* 0x000fe2000fffe0ff */
[----:B------:R-:W-:Y:S11]  /*73a0*/  @!P5 BRA `(.L_x_143) ;  /* 0x00000000000cd947 */ /* 0x000ff60003800000 */
[----:B------:R-:W-:Y:S04]  /*73b0*/  SHF.L.U32 R3, R182, 0x1f, RZ ;  /* 0x0000001fb6037819 */ /* 0x000fe800000006ff */
[----:B------:R-:W1:Y:S02]  /*73c0*/  SYNCS.PHASECHK.TRANS64.TRYWAIT P1, [UR43+0x290], R3 ;  /* 0x00029003ff0075a7 */ /* 0x000e64000802112b */
[----:B-1----:R-:W-:Y:S05]  /*73d0*/  @!P1 BRA `(.L_x_144) ;  /* 0x0000002c00609947 */ /* 0x002fea0003800000 */
.L_x_143:
[----:B------:R-:W-:Y:S05]  /*73e0*/  BSYNC B0 ;  /* 0x0000000000007941 */ /* 0x000fea0003800000 */
.L_x_142:
[----:B------:R2:W4:Y:S01]  /*73f0*/  @P0 LDS.128 R84, [R179+UR43+0x400] ;  /* 0x0004002bb3540984 */ /* 0x0005220008000c00 */
[----:B------:R-:W-:Y:S01]  /*7400*/  UIADD3 UR4, UPT, UPT, UR43, 0x298, URZ ;  /* 0x000002982b047890 */ /* 0x000fe2000fffe0ff */
[----:B------:R-:W-:Y:S02]  /*7410*/  LOP3.LUT R182, R182, 0x1, RZ, 0x3c, !PT ;  /* 0x00000001b6b67812 */ /* 0x000fe400078e3cff */
[----:B------:R2:W1:Y:S01]  /*7420*/  @P0 LDS.128 R88, [R178+0x400] ;  /* 0x00040000b2580984 */ /* 0x0004620000000c00 */
[----:B------:R-:W-:Y:S03]  /*7430*/  UPRMT UR4, UR37, 0x654, UR4 ;  /* 0x0000065425047896 */ /* 0x000fe60008000004 */
[----:B------:R2:W1:Y:S04]  /*7440*/  @P0 LDS.128 R92, [R177+0x400] ;  /* 0x00040000b15c0984 */ /* 0x0004680000000c00 */
[----:B------:R2:W1:Y:S01]  /*7450*/  @P0 LDS.128 R96, [R176+0x400] ;  /* 0x00040000b0600984 */ /* 0x0004620000000c00 */
[----:B------:R-:W-:Y:S01]  /*7460*/  @!PT LDS RZ, [RZ] ;  /* 0x00000000fffff984 */ /* 0x000fe20000000800 */
[----:B------:R-:W-:Y:S01]  /*7470*/  @!PT LDS RZ, [RZ] ;  /* 0x00000000fffff984 */ /* 0x000fe20000000800 */
[----:B------:R-:W-:Y:S01]  /*7480*/  @!PT LDS RZ, [RZ] ;  /* 0x00000000fffff984 */ /* 0x000fe20000000800 */
[----:B------:R-:W-:Y:S01]  /*7490*/  @!PT LDS RZ, [RZ] ;  /* 0x00000000fffff984 */ /* 0x000fe20000000800 */
[----:B------:R5:W-:Y:S06]  /*74a0*/  MEMBAR.ALL.CTA ;  /* 0x0000000000007992 */ /* 0x000bec0000008000 */
[----:B-----5:R-:W5:Y:S02]  /*74b0*/  FENCE.VIEW.ASYNC.S ;  /* 0x00000000000073c6 */ /* 0x020f640000000000 */
[----:B-----5:R-:W-:Y:S01]  /*74c0*/  SYNCS.ARRIVE.TRANS64.RED.A1T0 RZ, [UR4], RZ ;  /* 0x000000ffffff79a7 */ /* 0x020fe20008100404 */
.L_x_141:
[----:B------:R-:W-:Y:S05]  /*74d0*/  BSYNC B1 ;  /* 0x0000000000017941 */ /* 0x000fea0003800000 */
.L_x_140:
[----:B-1----:R-:W-:Y:S04]  /*74e0*/  SHF.R.U32.HI R3, RZ, 0x15, R64 ;  /* 0x00000015ff037819 */ /* 0x002fe80000011640 */
[----:B------:R-:W-:Y:S01]  /*74f0*/  LOP3.LUT P0, RZ, R3, 0x3, R180, 0x48, !PT ;  /* 0x0000000303ff7812 */ /* 0x000fe200078048b4 */
[----:B------:R-:W-:Y:S01]  /*7500*/  @!UPT UIADD3 URZ, UPT, UPT, URZ, URZ, URZ ;  /* 0x000000fffffff290 */ /* 0x000fe2000fffe0ff */
[----:B------:R-:W-:Y:S11]  /*7510*/  @P4 BRA `(.L_x_145) ;  /* 0x0000000000084947 */ /* 0x000ff60003800000 */
[----:B------:R-:W1:Y:S02]  /*7520*/  SYNCS.PHASECHK.TRANS64.TRYWAIT P1, [R187+URZ+0x2d0], R2 ;  /* 0x0002d002bb0075a7 */ /* 0x000e6400080211ff */
[----:B-1----:R-:W-:Y:S05]  /*7530*/  @!P1 BRA `(.L_x_146) ;  /* 0x0000002c00209947 */ /* 0x002fea0003800000 */
.L_x_145:
[----:B------:R-:W-:Y:S05]  /*7540*/  @!P0 BRA `(.L_x_147) ;  /* 0x0000000000408947 */ /* 0x000fea0003800000 */
[----:B------:R-:W1:Y:S01]  /*7550*/  LDCU.64 UR8, c[0x4][0x70] ;  /* 0x01000e00ff0877ac */ /* 0x000e620008000a00 */
[----:B------:R-:W-:Y:S01]  /*7560*/  MOV R3, 0x0 ;  /* 0x0000000000037802 */ /* 0x000fe20000000f00 */
[----:B------:R-:W-:Y:S02]  /*7570*/  HFMA2 R12, -RZ, RZ, 0, 5.9604644775390625e-08 ;  /* 0x00000001ff0c7431 */ /* 0x000fe400000001ff */
[----:B------:R-:W-:Y:S02]  /*7580*/  IMAD.MOV.U32 R8, RZ, RZ, 0x192 ;  /* 0x00000192ff087424 */ /* 0x000fe400078e00ff */
[----:B------:R-:W-:Y:S01]  /*7590*/  IMAD.MOV.U32 R13, RZ, RZ, RZ ;  /* 0x000000ffff0d7224 */ /* 0x000fe200078e00ff */
[----:B------:R-:W5:Y:S01]  /*75a0*/  LDCU.64 UR6, c[0x4][0x78] ;  /* 0x01000f00ff0677ac */ /* 0x000f620008000a00 */
[----:B------:R-:W2:Y:S01]  /*75b0*/  LDC.64 R2, c[0x4][R3] ;  /* 0x0100000003027b82 */ /* 0x000ea20000000a00 */
[----:B------:R-:W3:Y:S01]  /*75c0*/  LDCU.64 UR4, c[0x4][0x10] ;  /* 0x01000200ff0477ac */ /* 0x000ee20008000a00 */
[----:B-1----:R-:W-:Y:S01]  /*75d0*/  MOV R5, UR9 ;  /* 0x0000000900057c02 */ /* 0x002fe20008000f00 */
[----:B------:R-:W-:Y:S01]  /*75e0*/  IMAD.U32 R4, RZ, RZ, UR8 ;  /* 0x00000008ff047e24 */ /* 0x000fe2000f8e00ff */
[----:B-----5:R-:W-:Y:S01]  /*75f0*/  MOV R7, UR7 ;  /* 0x0000000700077c02 */ /* 0x020fe20008000f00 */
[----:B------:R-:W-:Y:S01]  /*7600*/  IMAD.U32 R6, RZ, RZ, UR6 ;  /* 0x00000006ff067e24 */ /* 0x000fe2000f8e00ff */
[----:B---3--:R-:W-:Y:S01]  /*7610*/  MOV R11, UR5 ;  /* 0x00000005000b7c02 */ /* 0x008fe20008000f00 */
[----:B------:R-:W-:Y:S02]  /*7620*/  IMAD.U32 R10, RZ, RZ, UR4 ;  /* 0x00000004ff0a7e24 */ /* 0x000fe4000f8e00ff */
[----:B------:R-:W-:Y:S07]  /*7630*/  LEPC R20, `(.L_x_147) ;  /* 0x000000001014794e */ /* 0x000fee0000000000 */
[----:B--2-4-:R-:W-:Y:S05]  /*7640*/  CALL.ABS.NOINC R2 ;  /* 0x0000000002007343 */ /* 0x014fea0003c00000 */
.L_x_147:
[----:B------:R-:W-:Y:S01]  /*7650*/  LOP3.LUT P0, RZ, R175, 0x60, RZ, 0xc0, !PT ;  /* 0x00000060afff7812 */ /* 0x000fe2000780c0ff */
[----:B------:R-:W-:Y:S05]  /*7660*/  WARPSYNC.ALL ;  /* 0x0000000000007948 */ /* 0x000fea0003800000 */
[----:B------:R-:W-:Y:S01]  /*7670*/  R2UR UR4, R64 ;  /* 0x00000000400472ca */ /* 0x000fe200000e0000 */
[----:B----4-:R-:W-:Y:S01]  /*7680*/  IMAD.U32 R140, R86, 0x10000, RZ ;  /* 0x00010000568c7824 */ /* 0x010fe200078e00ff */
[C---:B------:R-:W-:Y:S01]  /*7690*/  SHF.L.U32 R83, R84.reuse, 0x10, RZ ;  /* 0x0000001054537819 */ /* 0x040fe200000006ff */
[----:B------:R-:W-:Y:S01]  /*76a0*/  IMAD.U32 R125, R91, 0x10000, RZ ;  /* 0x000100005b7d7824 */ /* 0x000fe200078e00ff */
[----:B------:R-:W-:Y:S01]  /*76b0*/  PRMT R81, R84, 0x8880, RZ ;  /* 0x0000888054517816 */ /* 0x000fe200000000ff */
[----:B------:R-:W-:Y:S01]  /*76c0*/  IMAD.U32 R114, R96, 0x10000, RZ ;  /* 0x0001000060727824 */ /* 0x000fe200078e00ff */
[----:B------:R-:W-:Y:S01]  /*76d0*/  SHF.L.U32 R82, R84, 0x8, RZ ;  /* 0x0000000854527819 */ /* 0x000fe200000006ff */
[----:B------:R-:W-:Y:S01]  /*76e0*/  IMAD.SHL.U32 R133, R88, 0x100, RZ ;  /* 0x0000010058857824 */ /* 0x000fe200078e00ff */
[----:B------:R-:W-:Y:S01]  /*76f0*/  SHF.R.S32.HI R83, RZ, 0x18, R83 ;  /* 0x00000018ff537819 */ /* 0x000fe20000011453 */
[----:B------:R-:W-:Y:S01]  /*7700*/  IMAD.SHL.U32 R118, R93, 0x100, RZ ;  /* 0x000001005d767824 */ /* 0x000fe200078e00ff */
[----:B------:R-:W-:Y:S01]  /*7710*/  PRMT R144, R85, 0x8880, RZ ;  /* 0x0000888055907816 */ /* 0x000fe200000000ff */
[----:B------:R-:W-:Y:S01]  /*7720*/  IMAD.SHL.U32 R103, R98, 0x100, RZ ;  /* 0x0000010062677824 */ /* 0x000fe200078e00ff */
[----:B------:R-:W-:Y:S01]  /*7730*/  SHF.R.S32.HI R82, RZ, 0x18, R82 ;  /* 0x00000018ff527819 */ /* 0x000fe20000011452 */
[----:B------:R-:W1:Y:S01]  /*7740*/  LDTM.x64 R4, tmem[UR4] ;  /* 0x00000004000479ee */ /* 0x000e620008340000 */
[----:B------:R-:W-:Y:S01]  /*7750*/  SHF.R.S32.HI R84, RZ, 0x18, R84 ;  /* 0x00000018ff547819 */ /* 0x000fe20000011454 */
[----:B------:R-:W-:Y:S01]  /*7760*/  NOP ;  /* 0x0000000000007918 */ /* 0x000fe20000000000 */
[----:B------:R-:W-:Y:S01]  /*7770*/  IADD3 R187, PT, PT, R187, 0x2f0, RZ ;  /* 0x000002f0bbbb7810 */ /* 0x000fe20007ffe0ff */
[----:B------:R-:W-:Y:S01]  /*7780*/  BSSY.RECONVERGENT B0, `(.L_x_148) ;  /* 0x000011f000007945 */ /* 0x000fe20003800200 */
[----:B------:R-:W-:Y:S02]  /*7790*/  SHF.L.U32 R143, R85, 0x10, RZ ;  /* 0x00000010558f7819 */ /* 0x000fe400000006ff */
[----:B------:R-:W-:Y:S02]  /*77a0*/  LOP3.LUT R187, R187, 0xfefffff8, RZ, 0xc0, !PT ;  /* 0xfefffff8bbbb7812 */ /* 0x000fe400078ec0ff */
[----:B------:R-:W-:Y:S02]  /*77b0*/  PRMT R141, R86, 0x8880, RZ ;  /* 0x00008880568d7816 */ /* 0x000fe400000000ff */
[----:B-1----:R1:W-:Y:S01]  /*77c0*/  SYNCS.ARRIVE.TRANS64.RED.A1T0 RZ, [R187+URZ], RZ ;  /* 0x000000ffbbff79a7 */ /* 0x0023e200081004ff */
[C---:B------:R-:W-:Y:S02]  /*77d0*/  PRMT R138, R87.reuse, 0x8880, RZ ;  /* 0x00008880578a7816 */ /* 0x040fe400000000ff */
[----:B------:R-:W-:Y:S02]  /*77e0*/  SHF.L.U32 R137, R87, 0x10, RZ ;  /* 0x0000001057897819 */ /* 0x000fe400000006ff */
[C---:B------:R-:W-:Y:S02]  /*77f0*/  PRMT R135, R88.reuse, 0x8880, RZ ;  /* 0x0000888058877816 */ /* 0x040fe400000000ff */
[----:B------:R-:W-:Y:S02]  /*7800*/  SHF.L.U32 R134, R88, 0x10, RZ ;  /* 0x0000001058867819 */ /* 0x000fe400000006ff */
[C---:B------:R-:W-:Y:S02]  /*7810*/  PRMT R132, R89.reuse, 0x8880, RZ ;  /* 0x0000888059847816 */ /* 0x040fe400000000ff */
[----:B------:R-:W-:Y:S01]  /*7820*/  SHF.R.S32.HI R88, RZ, 0x18, R88 ;  /* 0x00000018ff587819 */ /* 0x000fe20000011458 */
[C---:B---3--:R-:W-:Y:S01]  /*7830*/  IMAD R0, R78.reuse, R4, RZ ;  /* 0x000000044e007224 */ /* 0x048fe200078e02ff */
[----:B------:R-:W-:Y:S01]  /*7840*/  SHF.L.U32 R131, R89, 0x10, RZ ;  /* 0x0000001059837819 */ /* 0x000fe200000006ff */
[----:B------:R-:W-:Y:S01]  /*7850*/  IMAD R2, R78, R5, RZ ;  /* 0x000000054e027224 */ /* 0x000fe200078e02ff */
[----:B------:R-:W-:Y:S01]  /*7860*/  PRMT R129, R90, 0x8880, RZ ;  /* 0x000088805a817816 */ /* 0x000fe200000000ff */
[----:B------:R-:W-:Y:S01]  /*7870*/  IMAD R3, R78, R6, RZ ;  /* 0x000000064e037224 */ /* 0x000fe200078e02ff */
[----:B------:R-:W-:Y:S01]  /*7880*/  SHF.L.U32 R128, R90, 0x10, RZ ;  /* 0x000000105a807819 */ /* 0x000fe200000006ff */
[----:B------:R-:W-:Y:S01]  /*7890*/  IMAD R0, R81, R80, R0 ;  /* 0x0000005051007224 */ /* 0x000fe200078e0200 */
[----:B------:R-:W-:Y:S01]  /*78a0*/  MOV R81, R144 ;  /* 0x0000009000517202 */ /* 0x000fe20000000f00 */
[----:B------:R-:W-:Y:S01]  /*78b0*/  IMAD R7, R78, R7, RZ ;  /* 0x000000074e077224 */ /* 0x000fe200078e02ff */
[----:B------:R-:W-:Y:S01]  /*78c0*/  PRMT R126, R91, 0x8880, RZ ;  /* 0x000088805b7e7816 */ /* 0x000fe200000000ff */
[-C--:B------:R-:W-:Y:S01]  /*78d0*/  IMAD R2, R83, R80.reuse, R2 ;  /* 0x0000005053027224 */ /* 0x080fe200078e0202 */
[----:B------:R-:W-:Y:S01]  /*78e0*/  PRMT R123, R92, 0x8880, RZ ;  /* 0x000088805c7b7816 */ /* 0x000fe200000000ff */
[----:B------:R-:W-:Y:S01]  /*78f0*/  IMAD R3, R82, R80, R3 ;  /* 0x0000005052037224 */ /* 0x000fe200078e0203 */
[----:B------:R-:W-:Y:S01]  /*7900*/  SHF.R.S32.HI R82, RZ, 0x18, R143 ;  /* 0x00000018ff527819 */ /* 0x000fe2000001148f */
[----:B------:R-:W-:Y:S01]  /*7910*/  IMAD R8, R78, R8, RZ ;  /* 0x000000084e087224 */ /* 0x000fe200078e02ff */
[----:B------:R-:W-:Y:S01]  /*7920*/  SHF.L.U32 R122, R92, 0x10, RZ ;  /* 0x000000105c7a7819 */ /* 0x000fe200000006ff */
[----:B------:R-:W-:Y:S01]  /*7930*/  IMAD R7, R84, R80, R7 ;  /* 0x0000005054077224 */ /* 0x000fe200078e0207 */
[C---:B------:R-:W-:Y:S01]  /*7940*/  PRMT R120, R93.reuse, 0x8880, RZ ;  /* 0x000088805d787816 */ /* 0x040fe200000000ff */
[C---:B------:R-:W-:Y:S01]  /*7950*/  IMAD R9, R78.reuse, R9, RZ ;  /* 0x000000094e097224 */ /* 0x040fe200078e02ff */
[----:B------:R-:W-:Y:S01]  /*7960*/  SHF.L.U32 R119, R93, 0x10, RZ ;  /* 0x000000105d777819 */ /* 0x000fe200000006ff */
[C---:B------:R-:W-:Y:S01]  /*7970*/  IMAD R10, R78.reuse, R10, RZ ;  /* 0x0000000a4e0a7224 */ /* 0x040fe200078e02ff */
[----:B------:R-:W-:Y:S01]  /*7980*/  I2IP.S8.S32.SAT R149, R7, R3, RZ ;  /* 0x0000000307957239 */ /* 0x000fe200000014ff */
[----:B------:R-:W-:Y:S01]  /*7990*/  IMAD R8, R81, R80, R8 ;  /* 0x0000005051087224 */ /* 0x000fe200078e0208 */
[----:B------:R-:W-:Y:S01]  /*79a0*/  MOV R81, R141 ;  /* 0x0000008d00517202 */ /* 0x000fe20000000f00 */
[----:B------:R-:W-:Y:S01]  /*79b0*/  IMAD R11, R78, R11, RZ ;  /* 0x0000000b4e0b7224 */ /* 0x000fe200078e02ff */
[----:B------:R-:W-:Y:S01]  /*79c0*/  I2IP.S8.S32.SAT R148, R2, R0, R149 ;  /* 0x0000000002947239 */ /* 0x000fe20000001495 */
[----:B------:R-:W-:Y:S01]  /*79d0*/  IMAD R9, R82, R80, R9 ;  /* 0x0000005052097224 */ /* 0x000fe200078e0209 */
[----:B------:R-:W-:Y:S01]  /*79e0*/  SHF.R.S32.HI R82, RZ, 0x18, R140 ;  /* 0x00000018ff527819 */ /* 0x000fe2000001148c */
[----:B------:R-:W-:Y:S01]  /*79f0*/  IMAD R12, R78, R12, RZ ;  /* 0x0000000c4e0c7224 */ /* 0x000fe200078e02ff */
[----:B------:R-:W-:Y:S01]  /*7a00*/  PRMT R117, R94, 0x8880, RZ ;  /* 0x000088805e757816 */ /* 0x000fe200000000ff */
[C---:B------:R-:W-:Y:S01]  /*7a10*/  IMAD R13, R78.reuse, R13, RZ ;  /* 0x0000000d4e0d7224 */ /* 0x040fe200078e02ff */
[----:B------:R-:W-:Y:S01]  /*7a20*/  SHF.R.S32.HI R93, RZ, 0x18, R93 ;  /* 0x00000018ff5d7819 */ /* 0x000fe2000001145d */
[----:B------:R-:W-:Y:S01]  /*7a30*/  IMAD R14, R78, R14, RZ ;  /* 0x0000000e4e0e7224 */ /* 0x000fe200078e02ff */
[----:B------:R-:W-:Y:S01]  /*7a40*/  SHF.L.U32 R115, R94, 0x10, RZ ;  /* 0x000000105e737819 */ /* 0x000fe200000006ff */
[C---:B------:R-:W-:Y:S01]  /*7a50*/  IMAD R15, R78.reuse, R15, RZ ;  /* 0x0000000f4e0f7224 */ /* 0x040fe200078e02ff */
[C---:B------:R-:W-:Y:S01]  /*7a60*/  PRMT R111, R95.reuse, 0x8880, RZ ;  /* 0x000088805f6f7816 */ /* 0x040fe200000000ff */
[C---:B------:R-:W-:Y:S01]  /*7a70*/  IMAD R4, R78.reuse, R16, RZ ;  /* 0x000000104e047224 */ /* 0x040fe200078e02ff */
[----:B------:R-:W-:Y:S01]  /*7a80*/  SHF.L.U32 R110, R95, 0x10, RZ ;  /* 0x000000105f6e7819 */ /* 0x000fe200000006ff */
[----:B------:R-:W-:Y:S01]  /*7a90*/  IMAD R5, R78, R17, RZ ;  /* 0x000000114e057224 */ /* 0x000fe200078e02ff */
[----:B------:R-:W-:Y:S01]  /*7aa0*/  PRMT R116, R96, 0x8880, RZ ;  /* 0x0000888060747816 */ /* 0x000fe200000000ff */
[C---:B------:R-:W-:Y:S01]  /*7ab0*/  IMAD R6, R78.reuse, R18, RZ ;  /* 0x000000124e067224 */ /* 0x040fe200078e02ff */
[C---:B------:R-:W-:Y:S01]  /*7ac0*/  PRMT R108, R97.reuse, 0x8880, RZ ;  /* 0x00008880616c7816 */ /* 0x040fe200000000ff */
[C---:B------:R-:W-:Y:S01]  /*7ad0*/  IMAD R19, R78.reuse, R19, RZ ;  /* 0x000000134e137224 */ /* 0x040fe200078e02ff */
[----:B------:R-:W-:Y:S01]  /*7ae0*/  SHF.R.S32.HI R84, RZ, 0x18, R96 ;  /* 0x00000018ff547819 */ /* 0x000fe20000011460 */
[C---:B------:R-:W-:Y:S01]  /*7af0*/  IMAD R16, R78.reuse, R20, RZ ;  /* 0x000000144e107224 */ /* 0x040fe200078e02ff */
[----:B------:R-:W-:Y:S01]  /*7b00*/  SHF.L.U32 R107, R97, 0x10, RZ ;  /* 0x00000010616b7819 */ /* 0x000fe200000006ff */
[----:B------:R-:W-:Y:S01]  /*7b10*/  IMAD R17, R78, R21, RZ ;  /* 0x000000154e117224 */ /* 0x000fe200078e02ff */
[----:B------:R-:W-:Y:S01]  /*7b20*/  PRMT R105, R98, 0x8880, RZ ;  /* 0x0000888062697816 */ /* 0x000fe200000000ff */
[----:B------:R-:W-:Y:S01]  /*7b30*/  IMAD R18, R78, R22, RZ ;  /* 0x000000164e127224 */ /* 0x000fe200078e02ff */
[----:B------:R-:W-:Y:S01]  /*7b40*/  SHF.L.U32 R104, R98, 0x10, RZ ;  /* 0x0000001062687819 */ /* 0x000fe200000006ff */
[C---:B------:R-:W-:Y:S01]  /*7b50*/  IMAD R23, R78.reuse, R23, RZ ;  /* 0x000000174e177224 */ /* 0x040fe200078e02ff */
[C---:B------:R-:W-:Y:S01]  /*7b60*/  PRMT R102, R99.reuse, 0x8880, RZ ;  /* 0x0000888063667816 */ /* 0x040fe200000000ff */
[C---:B------:R-:W-:Y:S01]  /*7b70*/  IMAD R20, R78.reuse, R24, RZ ;  /* 0x000000184e147224 */ /* 0x040fe200078e02ff */
[----:B------:R-:W-:Y:S01]  /*7b80*/  SHF.L.U32 R101, R99, 0x10, RZ ;  /* 0x0000001063657819 */ /* 0x000fe200000006ff */
[C---:B------:R-:W-:Y:S01]  /*7b90*/  IMAD R21, R78.reuse, R25, RZ ;  /* 0x000000194e157224 */ /* 0x040fe200078e02ff */
[----:B------:R-:W-:Y:S01]  /*7ba0*/  SHF.L.U32 R142, R85, 0x8, RZ ;  /* 0x00000008558e7819 */ /* 0x000fe200000006ff */
[C---:B------:R-:W-:Y:S01]  /*7bb0*/  IMAD R22, R78.reuse, R26, RZ ;  /* 0x0000001a4e167224 */ /* 0x040fe200078e02ff */
[----:B------:R-:W-:Y:S01]  /*7bc0*/  SHF.R.S32.HI R85, RZ, 0x18, R85 ;  /* 0x00000018ff557819 */ /* 0x000fe20000011455 */
[C---:B------:R-:W-:Y:S01]  /*7bd0*/  IMAD R27, R78.reuse, R27, RZ ;  /* 0x0000001b4e1b7224 */ /* 0x040fe200078e02ff */
[----:B------:R-:W-:Y:S01]  /*7be0*/  SHF.R.S32.HI R83, RZ, 0x18, R142 ;  /* 0x00000018ff537819 */ /* 0x000fe2000001148e */
[----:B------:R-:W-:Y:S01]  /*7bf0*/  IMAD R24, R78, R28, RZ ;  /* 0x0000001c4e187224 */ /* 0x000fe200078e02ff */
[----:B------:R-:W-:Y:S01]  /*7c00*/  SHF.L.U32 R139, R86, 0x8, RZ ;  /* 0x00000008568b7819 */ /* 0x000fe200000006ff */
[----:B------:R-:W-:Y:S01]  /*7c10*/  IMAD R25, R78, R29, RZ ;  /* 0x0000001d4e197224 */ /* 0x000fe200078e02ff */
[----:B------:R-:W-:Y:S01]  /*7c20*/  SHF.R.S32.HI R86, RZ, 0x18, R86 ;  /* 0x00000018ff567819 */ /* 0x000fe20000011456 */
[-C--:B------:R-:W-:Y:S01]  /*7c30*/  IMAD R10, R83, R80.reuse, R10 ;  /* 0x00000050530a7224 */ /* 0x080fe200078e020a */
[----:B------:R-:W-:Y:S01]  /*7c40*/  SHF.R.S32.HI R83, RZ, 0x18, R139 ;  /* 0x00000018ff537819 */ /* 0x000fe2000001148b */
[-C--:B------:R-:W-:Y:S01]  /*7c50*/  IMAD R11, R85, R80.reuse, R11 ;  /* 0x00000050550b7224 */ /* 0x080fe200078e020b */
[----:B------:R-:W-:Y:S01]  /*7c60*/  SHF.R.S32.HI R85, RZ, 0x18, R133 ;  /* 0x00000018ff557819 */ /* 0x000fe20000011485 */
[-C--:B------:R-:W-:Y:S01]  /*7c70*/  IMAD R12, R81, R80.reuse, R12 ;  /* 0x00000050510c7224 */ /* 0x080fe200078e020c */
[----:B------:R-:W-:Y:S01]  /*7c80*/  SHF.L.U32 R136, R87, 0x8, RZ ;  /* 0x0000000857887819 */ /* 0x000fe200000006ff */
[----:B------:R-:W-:Y:S01]  /*7c90*/  IMAD R13, R82, R80, R13 ;  /* 0x00000050520d7224 */ /* 0x000fe200078e020d */
[----:B------:R-:W-:Y:S01]  /*7ca0*/  I2IP.S8.S32.SAT R150, R11, R10, RZ ;  /* 0x0000000a0b967239 */ /* 0x000fe200000014ff */
[----:B------:R-:W-:Y:S01]  /*7cb0*/  IMAD R14, R83, R80, R14 ;  /* 0x00000050530e7224 */ /* 0x000fe200078e020e */
[----:B------:R-:W-:Y:S01]  /*7cc0*/  SHF.R.S32.HI R82, RZ, 0x18, R137 ;  /* 0x00000018ff527819 */ /* 0x000fe20000011489 */
[----:B------:R-:W-:Y:S01]  /*7cd0*/  IMAD.MOV.U32 R81, RZ, RZ, R138 ;  /* 0x000000ffff517224 */ /* 0x000fe200078e008a */
[----:B------:R-:W-:Y:S01]  /*7ce0*/  I2IP.S8.S32.SAT R149, R9, R8, R150 ;  /* 0x0000000809957239 */ /* 0x000fe20000001496 */
[-C--:B------:R-:W-:Y:S01]  /*7cf0*/  IMAD R15, R86, R80.reuse, R15 ;  /* 0x00000050560f7224 */ /* 0x080fe200078e020f */
[----:B------:R-:W-:Y:S01]  /*7d00*/  MOV R83, R135 ;  /* 0x0000008700537202 */ /* 0x000fe20000000f00 */
[-C--:B------:R-:W-:Y:S01]  /*7d10*/  IMAD R4, R81, R80.reuse, R4 ;  /* 0x0000005051047224 */ /* 0x080fe200078e0204 */
[----:B------:R-:W-:Y:S01]  /*7d20*/  SHF.R.S32.HI R81, RZ, 0x18, R136 ;  /* 0x00000018ff517819 */ /* 0x000fe20000011488 */
[----:B------:R-:W-:Y:S01]  /*7d30*/  IMAD R5, R82, R80, R5 ;  /* 0x0000005052057224 */ /* 0x000fe200078e0205 */
[----:B------:R-:W-:Y:S01]  /*7d40*/  I2IP.S8.S32.SAT R151, R15, R14, RZ ;  /* 0x0000000e0f977239 */ /* 0x000fe200000014ff */
[C---:B------:R-:W-:Y:S01]  /*7d50*/  IMAD R26, R78.reuse, R30, RZ ;  /* 0x0000001e4e1a7224 */ /* 0x040fe200078e02ff */
[----:B------:R-:W-:Y:S01]  /*7d60*/  SHF.R.S32.HI R87, RZ, 0x18, R87 ;  /* 0x00000018ff577819 */ /* 0x000fe20000011457 */
[----:B------:R-:W-:Y:S01]  /*7d70*/  IMAD R6, R81, R80, R6 ;  /* 0x0000005051067224 */ /* 0x000fe200078e0206 */
[----:B------:R-:W-:Y:S01]  /*7d80*/  I2IP.S8.S32.SAT R150, R13, R12, R151 ;  /* 0x0000000c0d967239 */ /* 0x000fe20000001497 */
[----:B------:R-:W-:Y:S01]  /*7d90*/  IMAD R31, R78, R31, RZ ;  /* 0x0000001f4e1f7224 */ /* 0x000fe200078e02ff */
[----:B------:R-:W-:Y:S01]  /*7da0*/  SHF.R.S32.HI R82, RZ, 0x18, R134 ;  /* 0x00000018ff527819 */ /* 0x000fe20000011486 */
[----:B------:R-:W-:Y:S01]  /*7db0*/  IMAD R19, R87, R80, R19 ;  /* 0x0000005057137224 */ /* 0x000fe200078e0213 */
[----:B------:R-:W-:Y:S01]  /*7dc0*/  MOV R81, R132 ;  /* 0x0000008400517202 */ /* 0x000fe20000000f00 */
[-C--:B------:R-:W-:Y:S01]  /*7dd0*/  IMAD R16, R83, R80.reuse, R16 ;  /* 0x0000005053107224 */ /* 0x080fe200078e0210 */
[----:B------:R-:W-:Y:S01]  /*7de0*/  SHF.L.U32 R130, R89, 0x8, RZ ;  /* 0x0000000859827819 */ /* 0x000fe200000006ff */
[----:B------:R-:W-:Y:S01]  /*7df0*/  IMAD R17, R82, R80, R17 ;  /* 0x0000005052117224 */ /* 0x000fe200078e0211 */
[----:B------:R-:W-:Y:S01]  /*7e00*/  I2IP.S8.S32.SAT R151, R19, R6, RZ ;  /* 0x0000000613977239 */ /* 0x000fe200000014ff */
[-C--:B------:R-:W-:Y:S01]  /*7e10*/  IMAD R18, R85, R80.reuse, R18 ;  /* 0x0000005055127224 */ /* 0x080fe200078e0212 */
[----:B------:R-:W-:Y:S01]  /*7e20*/  SHF.R.S32.HI R82, RZ, 0x18, R131 ;  /* 0x00000018ff527819 */ /* 0x000fe20000011483 */
[-C--:B------:R-:W-:Y:S01]  /*7e30*/  IMAD R23, R88, R80.reuse, R23 ;  /* 0x0000005058177224 */ /* 0x080fe200078e0217 */
[----:B------:R-:W-:Y:S01]  /*7e40*/  SHF.R.S32.HI R83, RZ, 0x18, R130 ;  /* 0x00000018ff537819 */ /* 0x000fe20000011482 */
[-C--:B------:R-:W-:Y:S01]  /*7e50*/  IMAD R20, R81, R80.reuse, R20 ;  /* 0x0000005051147224 */ /* 0x080fe200078e0214 */
[----:B------:R-:W-:Y:S01]  /*7e60*/  SHF.R.S32.HI R89, RZ, 0x18, R89 ;  /* 0x00000018ff597819 */ /* 0x000fe20000011459 */
[-C--:B------:R-:W-:Y:S01]  /*7e70*/  IMAD R21, R82, R80.reuse, R21 ;  /* 0x0000005052157224 */ /* 0x080fe200078e0215 */
[----:B------:R-:W-:Y:S01]  /*7e80*/  MOV R81, R129 ;  /* 0x0000008100517202 */ /* 0x000fe20000000f00 */
[-C--:B------:R-:W-:Y:S01]  /*7e90*/  IMAD R22, R83, R80.reuse, R22 ;  /* 0x0000005053167224 */ /* 0x080fe200078e0216 */
[----:B------:R-:W-:Y:S01]  /*7ea0*/  SHF.L.U32 R127, R90, 0x8, RZ ;  /* 0x000000085a7f7819 */ /* 0x000fe200000006ff */
[-C--:B------:R-:W-:Y:S01]  /*7eb0*/  IMAD R27, R89, R80.reuse, R27 ;  /* 0x00000050591b7224 */ /* 0x080fe200078e021b */
[----:B------:R-:W-:Y:S01]  /*7ec0*/  SHF.R.S32.HI R82, RZ, 0x18, R128 ;  /* 0x00000018ff527819 */ /* 0x000fe20000011480 */
[----:B------:R-:W-:Y:S01]  /*7ed0*/  IMAD R24, R81, R80, R24 ;  /* 0x0000005051187224 */ /* 0x000fe200078e0218 */
[----:B------:R-:W-:Y:S01]  /*7ee0*/  SHF.R.S32.HI R81, RZ, 0x18, R127 ;  /* 0x00000018ff517819 */ /* 0x000fe2000001147f */
[----:B------:R-:W-:Y:S01]  /*7ef0*/  IMAD R28, R78, R32, RZ ;  /* 0x000000204e1c7224 */ /* 0x000fe200078e02ff */
[----:B------:R-:W-:Y:S01]  /*7f00*/  SHF.R.S32.HI R90, RZ, 0x18, R90 ;  /* 0x00000018ff5a7819 */ /* 0x000fe2000001145a */
[----:B------:R-:W-:Y:S01]  /*7f10*/  IMAD R25, R82, R80, R25 ;  /* 0x0000005052197224 */ /* 0x000fe200078e0219 */
[----:B------:R-:W-:Y:S01]  /*7f20*/  MOV R83, R126 ;  /* 0x0000007e00537202 */ /* 0x000fe20000000f00 */
[-C--:B------:R-:W-:Y:S01]  /*7f30*/  IMAD R26, R81, R80.reuse, R26 ;  /* 0x00000050511a7224 */ /* 0x080fe200078e021a */
[----:B------:R-:W-:Y:S01]  /*7f40*/  SHF.L.U32 R124, R91, 0x8, RZ ;  /* 0x000000085b7c7819 */ /* 0x000fe200000006ff */
[----:B------:R-:W-:Y:S01]  /*7f50*/  IMAD R29, R78, R33, RZ ;  /* 0x000000214e1d7224 */ /* 0x000fe200078e02ff */
[----:B------:R-:W-:Y:S01]  /*7f60*/  SHF.R.S32.HI R82, RZ, 0x18, R125 ;  /* 0x00000018ff527819 */ /* 0x000fe2000001147d */
[----:B------:R-:W-:Y:S01]  /*7f70*/  IMAD R31, R90, R80, R31 ;  /* 0x000000505a1f7224 */ /* 0x000fe200078e021f */
[----:B------:R-:W-:Y:S01]  /*7f80*/  SHF.R.S32.HI R85, RZ, 0x18, R124 ;  /* 0x00000018ff557819 */ /* 0x000fe2000001147c */
[C---:B------:R-:W-:Y:S01]  /*7f90*/  IMAD R30, R78.reuse, R34, RZ ;  /* 0x000000224e1e7224 */ /* 0x040fe200078e02ff */
[----:B------:R-:W-:Y:S01]  /*7fa0*/  I2IP.S8.S32.SAT R151, R5, R4, R151 ;  /* 0x0000000405977239 */ /* 0x000fe20000001497 */
[----:B------:R-:W-:Y:S01]  /*7fb0*/  IMAD R28, R83, R80, R28 ;  /* 0x00000050531c7224 */ /* 0x000fe200078e021c */
[----:B------:R-:W-:Y:S01]  /*7fc0*/  SHF.R.S32.HI R91, RZ, 0x18, R91 ;  /* 0x00000018ff5b7819 */ /* 0x000fe2000001145b */
[----:B------:R-:W-:Y:S01]  /*7fd0*/  IMAD R35, R78, R35, RZ ;  /* 0x000000234e237224 */ /* 0x000fe200078e02ff */
[----:B------:R-:W-:Y:S01]  /*7fe0*/  I2IP.S8.S32.SAT R160, R23, R18, RZ ;  /* 0x0000001217a07239 */ /* 0x000fe200000014ff */
[----:B------:R-:W-:Y:S01]  /*7ff0*/  IMAD R29, R82, R80, R29 ;  /* 0x00000050521d7224 */ /* 0x000fe200078e021d */
[----:B------:R3:W-:Y:S01]  /*8000*/  STS.128 [R179+UR43+0x2400], R148 ;  /* 0x00240094b3007988 */ /* 0x0007e20008000c2b */
[----:B------:R-:W-:Y:S01]  /*8010*/  IMAD R32, R78, R36, RZ ;  /* 0x000000244e207224 */ /* 0x000fe200078e02ff */
[----:B------:R-:W-:Y:S01]  /*8020*/  I2IP.S8.S32.SAT R160, R17, R16, R160 ;  /* 0x0000001011a07239 */ /* 0x000fe200000014a0 */
[----:B------:R-:W-:Y:S01]  /*8030*/  IMAD R30, R85, R80, R30 ;  /* 0x00000050551e7224 */ /* 0x000fe200078e021e */
[----:B------:R-:W-:Y:S01]  /*8040*/  I2IP.S8.S32.SAT R161, R27, R22, RZ ;  /* 0x000000161ba17239 */ /* 0x000fe200000014ff */
[----:B------:R-:W-:Y:S01]  /*8050*/  IMAD.MOV.U32 R81, RZ, RZ, R123 ;  /* 0x000000ffff517224 */ /* 0x000fe200078e007b */
[----:B------:R-:W-:Y:S01]  /*8060*/  SHF.L.U32 R121, R92, 0x8, RZ ;  /* 0x000000085c797819 */ /* 0x000fe200000006ff */
[----:B------:R-:W-:Y:S01]  /*8070*/  IMAD R35, R91, R80, R35 ;  /* 0x000000505b237224 */ /* 0x000fe200078e0223 */
[----:B------:R-:W-:Y:S01]  /*8080*/  SHF.R.S32.HI R82, RZ, 0x18, R122 ;  /* 0x00000018ff527819 */ /* 0x000fe2000001147a */
[C---:B------:R-:W-:Y:S01]  /*8090*/  IMAD R33, R78.reuse, R37, RZ ;  /* 0x000000254e217224 */ /* 0x040fe200078e02ff */
[----:B------:R-:W-:Y:S01]  /*80a0*/  I2IP.S8.S32.SAT R161, R21, R20, R161 ;  /* 0x0000001415a17239 */ /* 0x000fe200000014a1 */
[----:B------:R-:W-:Y:S01]  /*80b0*/  IMAD R32, R81, R80, R32 ;  /* 0x0000005051207224 */ /* 0x000fe200078e0220 */
[----:B------:R-:W-:Y:S01]  /*80c0*/  SHF.R.S32.HI R81, RZ, 0x18, R121 ;  /* 0x00000018ff517819 */ /* 0x000fe20000011479 */
[C---:B------:R-:W-:Y:S01]  /*80d0*/  IMAD R34, R78.reuse, R38, RZ ;  /* 0x000000264e227224 */ /* 0x040fe200078e02ff */
[----:B------:R-:W-:Y:S01]  /*80e0*/  SHF.R.S32.HI R92, RZ, 0x18, R92 ;  /* 0x00000018ff5c7819 */ /* 0x000fe2000001145c */
[----:B------:R-:W-:Y:S01]  /*80f0*/  IMAD R39, R78, R39, RZ ;  /* 0x000000274e277224 */ /* 0x000fe200078e02ff */
[----:B------:R-:W-:Y:S01]  /*8100*/  I2IP.S8.S32.SAT R162, R31, R26, RZ ;  /* 0x0000001a1fa27239 */ /* 0x000fe200000014ff */
[----:B------:R-:W-:Y:S01]  /*8110*/  IMAD R33, R82, R80, R33 ;  /* 0x0000005052217224 */ /* 0x000fe200078e0221 */
[----:B------:R-:W-:Y:S01]  /*8120*/  MOV R83, R120 ;  /* 0x0000007800537202 */ /* 0x000fe20000000f00 */
[C---:B------:R-:W-:Y:S01]  /*8130*/  IMAD R36, R78.reuse, R40, RZ ;  /* 0x000000284e247224 */ /* 0x040fe200078e02ff */
[----:B------:R-:W-:Y:S01]  /*8140*/  I2IP.S8.S32.SAT R162, R25, R24, R162 ;  /* 0x0000001819a27239 */ /* 0x000fe200000014a2 */
[----:B------:R-:W-:Y:S01]  /*8150*/  IMAD R34, R81, R80, R34 ;  /* 0x0000005051227224 */ /* 0x000fe200078e0222 */
[----:B------:R-:W-:Y:S01]  /*8160*/  SHF.R.S32.HI R82, RZ, 0x18, R119 ;  /* 0x00000018ff527819 */ /* 0x000fe20000011477 */
[----:B------:R-:W-:Y:S01]  /*8170*/  IMAD R37, R78, R41, RZ ;  /* 0x000000294e257224 */ /* 0x000fe200078e02ff */
[----:B------:R-:W-:Y:S01]  /*8180*/  I2IP.S8.S32.SAT R163, R35, R30, RZ ;  /* 0x0000001e23a37239 */ /* 0x000fe200000014ff */
[----:B------:R-:W-:Y:S01]  /*8190*/  IMAD R39, R92, R80, R39 ;  /* 0x000000505c277224 */ /* 0x000fe200078e0227 */
[----:B------:R-:W-:Y:S01]  /*81a0*/  SHF.R.S32.HI R85, RZ, 0x18, R118 ;  /* 0x00000018ff557819 */ /* 0x000fe20000011476 */
[C---:B------:R-:W-:Y:S01]  /*81b0*/  IMAD R38, R78.reuse, R42, RZ ;  /* 0x0000002a4e267224 */ /* 0x040fe200078e02ff */
[----:B------:R-:W-:Y:S01]  /*81c0*/  I2IP.S8.S32.SAT R163, R29, R28, R163 ;  /* 0x0000001c1da37239 */ /* 0x000fe200000014a3 */
[----:B------:R-:W-:Y:S01]  /*81d0*/  IMAD R36, R83, R80, R36 ;  /* 0x0000005053247224 */ /* 0x000fe200078e0224 */
[----:B------:R-:W-:Y:S01]  /*81e0*/  I2IP.S8.S32.SAT R168, R39, R34, RZ ;  /* 0x0000002227a87239 */ /* 0x000fe200000014ff */
[----:B------:R-:W-:Y:S01]  /*81f0*/  IMAD R43, R78, R43, RZ ;  /* 0x0000002b4e2b7224 */ /* 0x000fe200078e02ff */
[----:B------:R-:W-:Y:S01]  /*8200*/  MOV R81, R117 ;  /* 0x0000007500517202 */ /* 0x000fe20000000f00 */
[----:B------:R-:W-:Y:S01]  /*8210*/  IMAD R37, R82, R80, R37 ;  /* 0x0000005052257224 */ /* 0x000fe200078e0225 */
[----:B------:R3:W-:Y:S01]  /*8220*/  STS.128 [R178+0x2400], R160 ;  /* 0x002400a0b2007388 */ /* 0x0007e20000000c00 */
[----:B------:R-:W-:Y:S01]  /*8230*/  IMAD R40, R78, R44, RZ ;  /* 0x0000002c4e287224 */ /* 0x000fe200078e02ff */
[----:B------:R-:W-:Y:S01]  /*8240*/  I2IP.S8.S32.SAT R168, R33, R32, R168 ;  /* 0x0000002021a87239 */ /* 0x000fe200000014a8 */
[-C--:B------:R-:W-:Y:S01]  /*8250*/  IMAD R38, R85, R80.reuse, R38 ;  /* 0x0000005055267224 */ /* 0x080fe200078e0226 */
[----:B------:R-:W-:Y:S01]  /*8260*/  SHF.L.U32 R112, R94, 0x8, RZ ;  /* 0x000000085e707819 */ /* 0x000fe200000006ff */
[-C--:B------:R-:W-:Y:S01]  /*8270*/  IMAD R43, R93, R80.reuse, R43 ;  /* 0x000000505d2b7224 */ /* 0x080fe200078e022b */
[----:B------:R-:W-:Y:S01]  /*8280*/  SHF.R.S32.HI R82, RZ, 0x18, R115 ;  /* 0x00000018ff527819 */ /* 0x000fe20000011473 */
[C---:B------:R-:W-:Y:S01]  /*8290*/  IMAD R41, R78.reuse, R45, RZ ;  /* 0x0000002d4e297224 */ /* 0x040fe200078e02ff */
[----:B------:R-:W-:Y:S01]  /*82a0*/  MOV R83, R111 ;  /* 0x0000006f00537202 */ /* 0x000fe20000000f00 */
[----:B------:R-:W-:Y:S01]  /*82b0*/  IMAD R40, R81, R80, R40 ;  /* 0x0000005051287224 */ /* 0x000fe200078e0228 */
[----:B------:R-:W-:Y:S01]  /*82c0*/  SHF.R.S32.HI R81, RZ, 0x18, R112 ;  /* 0x00000018ff517819 */ /* 0x000fe20000011470 */
[C---:B------:R-:W-:Y:S01]  /*82d0*/  IMAD R42, R78.reuse, R46, RZ ;  /* 0x0000002e4e2a7224 */ /* 0x040fe200078e02ff */
[----:B------:R-:W-:Y:S01]  /*82e0*/  SHF.R.S32.HI R94, RZ, 0x18, R94 ;  /* 0x00000018ff5e7819 */ /* 0x000fe2000001145e */
[----:B------:R-:W-:Y:S01]  /*82f0*/  IMAD R47, R78, R47, RZ ;  /* 0x0000002f4e2f7224 */ /* 0x000fe200078e02ff */
[----:B------:R-:W-:Y:S01]  /*8300*/  I2IP.S8.S32.SAT R169, R43, R38, RZ ;  /* 0x000000262ba97239 */ /* 0x000fe200000014ff */
[----:B------:R-:W-:Y:S01]  /*8310*/  IMAD R41, R82, R80, R41 ;  /* 0x0000005052297224 */ /* 0x000fe200078e0229 */
[----:B------:R-:W-:Y:S01]  /*8320*/  SHF.L.U32 R109, R95, 0x8, RZ ;  /* 0x000000085f6d7819 */ /* 0x000fe200000006ff */
[C---:B------:R-:W-:Y:S01]  /*8330*/  IMAD R44, R78.reuse, R48, RZ ;  /* 0x000000304e2c7224 */ /* 0x040fe200078e02ff */
[----:B------:R-:W-:Y:S01]  /*8340*/  I2IP.S8.S32.SAT R169, R37, R36, R169 ;  /* 0x0000002425a97239 */ /* 0x000fe200000014a9 */
[----:B------:R-:W-:Y:S01]  /*8350*/  IMAD R42, R81, R80, R42 ;  /* 0x00000050512a7224 */ /* 0x000fe200078e022a */
[----:B------:R-:W-:Y:S01]  /*8360*/  SHF.R.S32.HI R82, RZ, 0x18, R110 ;  /* 0x00000018ff527819 */ /* 0x000fe2000001146e */
[----:B------:R-:W-:Y:S01]  /*8370*/  IMAD R45, R78, R49, RZ ;  /* 0x000000314e2d7224 */ /* 0x000fe200078e02ff */
[----:B------:R-:W-:Y:S01]  /*8380*/  MOV R81, R116 ;  /* 0x0000007400517202 */ /* 0x000fe20000000f00 */
[----:B------:R-:W-:Y:S01]  /*8390*/  IMAD R47, R94, R80, R47 ;  /* 0x000000505e2f7224 */ /* 0x000fe200078e022f */
[----:B------:R-:W-:Y:S01]  /*83a0*/  SHF.R.S32.HI R85, RZ, 0x18, R109 ;  /* 0x00000018ff557819 */ /* 0x000fe2000001146d */
[C---:B------:R-:W-:Y:S01]  /*83b0*/  IMAD R46, R78.reuse, R50, RZ ;  /* 0x000000324e2e7224 */ /* 0x040fe200078e02ff */
[----:B------:R-:W-:Y:S01]  /*83c0*/  SHF.R.S32.HI R95, RZ, 0x18, R95 ;  /* 0x00000018ff5f7819 */ /* 0x000fe2000001145f */
[----:B------:R-:W-:Y:S01]  /*83d0*/  IMAD R44, R83, R80, R44 ;  /* 0x00000050532c7224 */ /* 0x000fe200078e022c */
[----:B------:R-:W-:Y:S01]  /*83e0*/  I2IP.S8.S32.SAT R170, R47, R42, RZ ;  /* 0x0000002a2faa7239 */ /* 0x000fe200000014ff */
[----:B------:R-:W-:Y:S01]  /*83f0*/  IMAD R51, R78, R51, RZ ;  /* 0x000000334e337224 */ /* 0x000fe200078e02ff */
[----:B------:R-:W-:Y:S01]  /*8400*/  SHF.L.U32 R113, R96, 0x8, RZ ;  /* 0x0000000860717819 */ /* 0x000fe200000006ff */
[----:B------:R-:W-:Y:S01]  /*8410*/  IMAD R45, R82, R80, R45 ;  /* 0x00000050522d7224 */ /* 0x000fe200078e022d */
[----:B------:R-:W-:Y:S01]  /*8420*/  I2IP.S8.S32.SAT R170, R41, R40, R170 ;  /* 0x0000002829aa7239 */ /* 0x000fe200000014aa */
[C---:B------:R-:W-:Y:S01]  /*8430*/  IMAD R48, R78.reuse, R52, RZ ;  /* 0x000000344e307224 */ /* 0x040fe200078e02ff */
[----:B------:R-:W-:Y:S01]  /*8440*/  SHF.R.S32.HI R82, RZ, 0x18, R114 ;  /* 0x00000018ff527819 */ /* 0x000fe20000011472 */
[-C--:B------:R-:W-:Y:S01]  /*8450*/  IMAD R46, R85, R80.reuse, R46 ;  /* 0x00000050552e7224 */ /* 0x080fe200078e022e */
[----:B------:R-:W-:Y:S01]  /*8460*/  SHF.R.S32.HI R83, RZ, 0x18, R113 ;  /* 0x00000018ff537819 */ /* 0x000fe20000011471 */
[C---:B------:R-:W-:Y:S01]  /*8470*/  IMAD R49, R78.reuse, R53, RZ ;  /* 0x000000354e317224 */ /* 0x040fe200078e02ff */
[----:B------:R-:W-:Y:S01]  /*8480*/  SHF.R.S32.HI R96, RZ, 0x18, R97 ;  /* 0x00000018ff607819 */ /* 0x000fe20000011461 */
[----:B------:R-:W-:Y:S01]  /*8490*/  IMAD R51, R95, R80, R51 ;  /* 0x000000505f337224 */ /* 0x000fe200078e0233 */
[----:B------:R-:W-:Y:S01]  /*84a0*/  SHF.L.U32 R106, R97, 0x8, RZ ;  /* 0x00000008616a7819 */ /* 0x000fe200000006ff */
[C---:B------:R-:W-:Y:S01]  /*84b0*/  IMAD R50, R78.reuse, R54, RZ ;  /* 0x000000364e327224 */ /* 0x040fe200078e02ff */
[----:B------:R-:W-:Y:S01]  /*84c0*/  SHF.R.S32.HI R97, RZ, 0x18, R98 ;  /* 0x00000018ff617819 */ /* 0x000fe20000011462 */
[----:B------:R-:W-:Y:S01]  /*84d0*/  IMAD R48, R81, R80, R48 ;  /* 0x0000005051307224 */ /* 0x000fe200078e0230 */
[----:B------:R-:W-:Y:S01]  /*84e0*/  I2IP.S8.S32.SAT R171, R51, R46, RZ ;  /* 0x0000002e33ab7239 */ /* 0x000fe200000014ff */
[----:B------:R-:W-:Y:S01]  /*84f0*/  IMAD R55, R78, R55, RZ ;  /* 0x000000374e377224 */ /* 0x000fe200078e02ff */
[----:B------:R-:W-:Y:S01]  /*8500*/  SHF.R.S32.HI R98, RZ, 0x18, R99 ;  /* 0x00000018ff627819 */ /* 0x000fe20000011463 */
[----:B------:R-:W-:Y:S01]  /*8510*/  IMAD R49, R82, R80, R49 ;  /* 0x0000005052317224 */ /* 0x000fe200078e0231 */
[----:B------:R-:W-:Y:S01]  /*8520*/  I2IP.S8.S32.SAT R171, R45, R44, R171 ;  /* 0x0000002c2dab7239 */ /* 0x000fe200000014ab */
[C---:B------:R-:W-:Y:S01]  /*8530*/  IMAD R52, R78.reuse, R56, RZ ;  /* 0x000000384e347224 */ /* 0x040fe200078e02ff */
[----:B------:R-:W-:Y:S01]  /*8540*/  SHF.R.S32.HI R82, RZ, 0x18, R107 ;  /* 0x00000018ff527819 */ /* 0x000fe2000001146b */
[-C--:B------:R-:W-:Y:S01]  /*8550*/  IMAD R50, R83, R80.reuse, R50 ;  /* 0x0000005053327224 */ /* 0x080fe200078e0232 */
[----:B------:R-:W-:Y:S01]  /*8560*/  SHF.R.S32.HI R83, RZ, 0x18, R106 ;  /* 0x00000018ff537819 */ /* 0x000fe2000001146a */
[----:B------:R-:W-:Y:S01]  /*8570*/  IMAD.MOV.U32 R81, RZ, RZ, R108 ;  /* 0x000000ffff517224 */ /* 0x000fe200078e006c */
[----:B------:R3:W-:Y:S01]  /*8580*/  STS.128 [R177+0x2400], R168 ;  /* 0x002400a8b1007388 */ /* 0x0007e20000000c00 */
[----:B------:R-:W-:Y:S01]  /*8590*/  IMAD R53, R78, R57, RZ ;  /* 0x000000394e357224 */ /* 0x000fe200078e02ff */
[----:B------:R-:W-:Y:S01]  /*85a0*/  SHF.L.U32 R100, R99, 0x8, RZ ;  /* 0x0000000863647819 */ /* 0x000fe200000006ff */
[----:B------:R-:W-:Y:S01]  /*85b0*/  IMAD R55, R84, R80, R55 ;  /* 0x0000005054377224 */ /* 0x000fe200078e0237 */
[----:B-1----:R-:W-:Y:S01]  /*85c0*/  IADD3 R187, PT, PT, R76, 0x1, RZ ;  /* 0x000000014cbb7810 */ /* 0x002fe20007ffe0ff */
[C---:B------:R-:W-:Y:S01]  /*85d0*/  IMAD R54, R78.reuse, R58, RZ ;  /* 0x0000003a4e367224 */ /* 0x040fe200078e02ff */
[----:B------:R-:W-:Y:S01]  /*85e0*/  SHF.R.S32.HI R85, RZ, 0x18, R100 ;  /* 0x00000018ff557819 */ /* 0x000fe20000011464 */
[----:B------:R-:W-:Y:S01]  /*85f0*/  IMAD R52, R81, R80, R52 ;  /* 0x0000005051347224 */ /* 0x000fe200078e0234 */
[----:B------:R-:W-:Y:S01]  /*8600*/  I2IP.S8.S32.SAT R192, R55, R50, RZ ;  /* 0x0000003237c07239 */ /* 0x000fe200000014ff */
[----:B------:R-:W-:Y:S01]  /*8610*/  IMAD R59, R78, R59, RZ ;  /* 0x0000003b4e3b7224 */ /* 0x000fe200078e02ff */
[----:B------:R-:W-:Y:S01]  /*8620*/  MOV R81, R105 ;  /* 0x0000006900517202 */ /* 0x000fe20000000f00 */
[----:B------:R-:W-:Y:S01]  /*8630*/  IMAD R53, R82, R80, R53 ;  /* 0x0000005052357224 */ /* 0x000fe200078e0235 */
[----:B------:R-:W-:Y:S01]  /*8640*/  I2IP.S8.S32.SAT R192, R49, R48, R192 ;  /* 0x0000003031c07239 */ /* 0x000fe200000014c0 */
[----:B------:R-:W-:Y:S01]  /*8650*/  IMAD R56, R78, R60, RZ ;  /* 0x0000003c4e387224 */ /* 0x000fe200078e02ff */
[----:B------:R-:W-:Y:S01]  /*8660*/  SHF.R.S32.HI R82, RZ, 0x18, R104 ;  /* 0x00000018ff527819 */ /* 0x000fe20000011468 */
[----:B------:R-:W-:Y:S01]  /*8670*/  IMAD R54, R83, R80, R54 ;  /* 0x0000005053367224 */ /* 0x000fe200078e0236 */
[----:B------:R-:W-:Y:S01]  /*8680*/  MOV R83, R102 ;  /* 0x0000006600537202 */ /* 0x000fe20000000f00 */
[-C--:B------:R-:W-:Y:S02]  /*8690*/  IMAD R59, R96, R80.reuse, R59 ;  /* 0x00000050603b7224 */ /* 0x080fe400078e023b */
[C---:B------:R-:W-:Y:S02]  /*86a0*/  IMAD R57, R78.reuse, R61, RZ ;  /* 0x0000003d4e397224 */ /* 0x040fe400078e02ff */
[----:B------:R-:W-:Y:S01]  /*86b0*/  IMAD R56, R81, R80, R56 ;  /* 0x0000005051387224 */ /* 0x000fe200078e0238 */
[----:B------:R-:W-:Y:S01]  /*86c0*/  SHF.R.S32.HI R81, RZ, 0x18, R103 ;  /* 0x00000018ff517819 */ /* 0x000fe20000011467 */
[C---:B------:R-:W-:Y:S01]  /*86d0*/  IMAD R58, R78.reuse, R62, RZ ;  /* 0x0000003e4e3a7224 */ /* 0x040fe200078e02ff */
[----:B------:R-:W-:Y:S01]  /*86e0*/  I2IP.S8.S32.SAT R193, R59, R54, RZ ;  /* 0x000000363bc17239 */ /* 0x000fe200000014ff */
[----:B------:R-:W-:Y:S02]  /*86f0*/  IMAD R63, R78, R63, RZ ;  /* 0x0000003f4e3f7224 */ /* 0x000fe400078e02ff */
[----:B------:R-:W-:Y:S01]  /*8700*/  IMAD R57, R82, R80, R57 ;  /* 0x0000005052397224 */ /* 0x000fe200078e0239 */
[----:B------:R-:W-:Y:S01]  /*8710*/  SHF.R.S32.HI R82, RZ, 0x18, R101 ;  /* 0x00000018ff527819 */ /* 0x000fe20000011465 */
[C---:B------:R-:W-:Y:S01]  /*8720*/  IMAD R60, R78.reuse, R64, RZ ;  /* 0x000000404e3c7224 */ /* 0x040fe200078e02ff */
[----:B------:R-:W-:Y:S01]  /*8730*/  I2IP.S8.S32.SAT R193, R53, R52, R193 ;  /* 0x0000003435c17239 */ /* 0x000fe200000014c1 */
[-C--:B------:R-:W-:Y:S02]  /*8740*/  IMAD R58, R81, R80.reuse, R58 ;  /* 0x00000050513a7224 */ /* 0x080fe400078e023a */
[C---:B------:R-:W-:Y:S02]  /*8750*/  IMAD R61, R78.reuse, R65, RZ ;  /* 0x000000414e3d7224 */ /* 0x040fe400078e02ff */
[-C--:B------:R-:W-:Y:S02]  /*8760*/  IMAD R63, R97, R80.reuse, R63 ;  /* 0x00000050613f7224 */ /* 0x080fe400078e023f */
[----:B------:R-:W-:Y:S02]  /*8770*/  IMAD R60, R83, R80, R60 ;  /* 0x00000050533c7224 */ /* 0x000fe400078e023c */
[----:B------:R-:W-:Y:S01]  /*8780*/  IMAD R62, R78, R66, RZ ;  /* 0x000000424e3e7224 */ /* 0x000fe200078e02ff */
[----:B------:R-:W-:Y:S01]  /*8790*/  I2IP.S8.S32.SAT R194, R63, R58, RZ ;  /* 0x0000003a3fc27239 */ /* 0x000fe200000014ff */
[----:B------:R-:W-:Y:S02]  /*87a0*/  IMAD R61, R82, R80, R61 ;  /* 0x00000050523d7224 */ /* 0x000fe400078e023d */
[----:B------:R-:W-:Y:S01]  /*87b0*/  IMAD R67, R78, R67, RZ ;  /* 0x000000434e437224 */ /* 0x000fe200078e02ff */
[----:B------:R-:W-:Y:S01]  /*87c0*/  I2IP.S8.S32.SAT R194, R57, R56, R194 ;  /* 0x0000003839c27239 */ /* 0x000fe200000014c2 */
[-C--:B------:R-:W-:Y:S02]  /*87d0*/  IMAD R62, R85, R80.reuse, R62 ;  /* 0x00000050553e7224 */ /* 0x080fe400078e023e */
[----:B------:R-:W-:Y:S05]  /*87e0*/  IMAD R67, R98, R80, R67 ;  /* 0x0000005062437224 */ /* 0x000fea00078e0243 */
[----:B------:R-:W-:Y:S04]  /*87f0*/  I2IP.S8.S32.SAT R189, R67, R62, RZ ;  /* 0x0000003e43bd7239 */ /* 0x000fe800000014ff */
[----:B------:R-:W-:Y:S05]  /*8800*/  I2IP.S8.S32.SAT R195, R61, R60, R189 ;  /* 0x0000003c3dc37239 */ /* 0x000fea00000014bd */
[----:B------:R3:W-:Y:S01]  /*8810*/  STS.128 [R176+0x2400], R192 ;  /* 0x002400c0b0007388 */ /* 0x0007e20000000c00 */
[----:B------:R-:W-:Y:S01]  /*8820*/  @!PT LDS RZ, [RZ] ;  /* 0x00000000fffff984 */ /* 0x000fe20000000800 */
[----:B------:R-:W-:Y:S01]  /*8830*/  @!PT LDS RZ, [RZ] ;  /* 0x00000000fffff984 */ /* 0x000fe20000000800 */
[----:B------:R-:W-:Y:S01]  /*8840*/  @!PT LDS RZ, [RZ] ;  /* 0x00000000fffff984 */ /* 0x000fe20000000800 */
[----:B------:R-:W-:Y:S01]  /*8850*/  @!PT LDS RZ, [RZ] ;  /* 0x00000000fffff984 */ /* 0x000fe20000000800 */
[----:B------:R1:W-:Y:S07]  /*8860*/  MEMBAR.ALL.CTA ;  /* 0x0000000000007992 */ /* 0x0003ee0000008000 */
[----:B-1----:R-:W1:Y:S02]  /*8870*/  FENCE.VIEW.ASYNC.S ;  /* 0x00000000000073c6 */ /* 0x002e640000000000 */
[----:B-1----:R-:W-:Y:S06]  /*8880*/  BAR.SYNC.DEFER_BLOCKING 0x1, 0x80 ;  /* 0x0042000000007b1d */ /* 0x002fec0000010000 */
[----:B------:R-:W-:Y:S05]  /*8890*/  @P0 BRA `(.L_x_149) ;  /* 0x0000000000340947 */ /* 0x000fea0003800000 */
[----:B------:R-:W-:Y:S01]  /*88a0*/  UIADD3 UR12, UPT, UPT, UR43, 0x2400, URZ ;  /* 0x000024002b0c7890 */ /* 0x000fe2000fffe0ff */
[----:B------:R-:W-:Y:S01]  /*88b0*/  R2UR UR9, R166 ;  /* 0x00000000a60972ca */ /* 0x000fe200000e0000 */
[----:B------:R-:W-:Y:S01]  /*88c0*/  UIADD3 UR10, UP0, UPT, UR46, 0x680, URZ ;  /* 0x000006802e0a7890 */ /* 0x000fe2000ff1e0ff */
[----:B------:R-:W-:Y:S01]  /*88d0*/  R2UR UR8, R165 ;  /* 0x00000000a50872ca */ /* 0x000fe200000e0000 */
[----:B------:R-:W-:Y:S02]  /*88e0*/  UMOV UR7, UR36 ;  /* 0x0000002400077c82 */ /* 0x000fe40008000000 */
[----:B------:R-:W-:Y:S01]  /*88f0*/  IMAD.U32 R185, RZ, RZ, UR12 ;  /* 0x0000000cffb97e24 */ /* 0x000fe2000f8e00ff */
[----:B------:R-:W-:Y:S04]  /*8900*/  UIADD3.X UR11, UPT, UPT, URZ, UR47, URZ, UP0, !UPT ;  /* 0x0000002fff0b7290 */ /* 0x000fe800087fe4ff */
[----:B------:R-:W-:Y:S03]  /*8910*/  R2UR UR4, R185 ;  /* 0x00000000b90472ca */ /* 0x000fe600000e0000 */
[----:B------:R-:W-:Y:S02]  /*8920*/  USHF.L.U32 UR5, UR9, 0x6, URZ ;  /* 0x0000000609057899 */ /* 0x000fe400080006ff */
[----:B------:R-:W-:Y:S09]  /*8930*/  USHF.L.U32 UR6, UR8, 0x7, URZ ;  /* 0x0000000708067899 */ /* 0x000ff200080006ff */
[----:B------:R1:W-:Y:S01]  /*8940*/  UTMASTG.3D [UR4], [UR10] ;  /* 0x000000040a0073b5 */ /* 0x0003e20008010000 */
[----:B------:R0:W-:Y:S01]  /*8950*/  UTMACMDFLUSH ;  /* 0x00000000000079b7 */ /* 0x0001e20000000000 */
[----:B-1----:R-:W-:Y:S04]  /*8960*/  DEPBAR.LE SB0, 0x0 ;  /* 0x000080000000791a */ /* 0x002fe80000000000 */
.L_x_149:
[----:B------:R-:W-:Y:S05]  /*8970*/  BSYNC.RECONVERGENT B0 ;  /* 0x0000000000007941 */ /* 0x000fea0003800200 */
.L_x_148:
[----:B------:R-:W-:Y:S01]  /*8980*/  BAR.SYNC.DEFER_BLOCKING 0x1, 0x80 ;  /* 0x0042000000007b1d */ /* 0x000fe20000010000 */
[----:B------:R-:W-:Y:S01]  /*8990*/  ISETP.NE.AND P2, PT, R186, RZ, PT ;  /* 0x000000ffba00720c */ /* 0x000fe20003f45270 */
[----:B------:R-:W-:Y:S01]  /*89a0*/  IMAD.IADD R166, R75, 0x1, R145 ;  /* 0x000000014ba67824 */ /* 0x000fe200078e0291 */
[----:B------:R-:W-:Y:S01]  /*89b0*/  ISETP.NE.AND P0, PT, R188, 0x2, PT ;  /* 0x00000002bc00780c */ /* 0x000fe20003f05270 */
[----:B------:R-:W-:Y:S01]  /*89c0*/  IMAD.IADD R165, R77, 0x1, R164 ;  /* 0x000000014da57824 */ /* 0x000fe200078e02a4 */
[----:B------:R-:W-:Y:S02]  /*89d0*/  ISETP.NE.AND P1, PT, R187, 0x4, PT ;  /* 0x00000004bb00780c */ /* 0x000fe40003f25270 */
[----:B------:R-:W-:Y:S02]  /*89e0*/  SEL R0, RZ, 0x1, P0 ;  /* 0x00000001ff007807 */ /* 0x000fe40000000000 */
[----:B------:R-:W-:Y:S02]  /*89f0*/  SEL R3, RZ, 0x1, P1 ;  /* 0x00000001ff037807 */ /* 0x000fe40000800000 */
[----:B------:R-:W-:Y:S02]  /*8a00*/  LOP3.LUT R183, R183, R0, RZ, 0x3c, !PT ;  /* 0x00000000b7b77212 */ /* 0x000fe400078e3cff */
[----:B------:R-:W-:Y:S02]  /*8a10*/  LOP3.LUT R184, R184, R3, RZ, 0x3c, !PT ;  /* 0x00000003b8b87212 */ /* 0x000fe400078e3cff */
[----:B------:R-:W-:Y:S02]  /*8a20*/  @P2 R2UR UR36, R181 ;  /* 0x00000000b52422ca */ /* 0x000fe400000e0000 */
[----:B------:R-:W-:Y:S02]  /*8a30*/  SEL R188, R188, RZ, P0 ;  /* 0x000000ffbcbc7207 */ /* 0x000fe40000000000 */
[----:B------:R-:W-:Y:S01]  /*8a40*/  SEL R76, R187, RZ, P1 ;  /* 0x000000ffbb4c7207 */ /* 0x000fe20000800000 */
[----:B------:R-:W-:Y:S10]  /*8a50*/  @P2 BRA `(.L_x_150) ;  /* 0xffffffdc00382947 */ /* 0x000ff4000383ffff */
[----:B------:R-:W-:Y:S05]  /*8a60*/  EXIT ;  /* 0x000000000000794d */ /* 0x000fea0003800000 */
.L_x_25:
[----:B--2---:R2:W4:Y:S02]  /*8a70*/  SYNCS.PHASECHK.TRANS64.TRYWAIT P0, [R3+URZ+0x320], R2 ;  /* 0x00032002030075a7 */ /* 0x00452400080011ff */
[----:B----4-:R-:W-:Y:S05]  /*8a80*/  @!P0 NANOSLEEP.SYNCS 0x989680 ;  /* 0x009896800000895d */ /* 0x010fea0003900000 */
[----:B------:R-:W4:Y:S02]  /*8a90*/  @!P0 SYNCS.PHASECHK.TRANS64 P0, [R3+URZ+0x320], R2 ;  /* 0x00032002030085a7 */ /* 0x000f2400080010ff */
[----:B----4-:R-:W-:Y:S05]  /*8aa0*/  @!P0 BRA `(.L_x_25) ;  /* 0xfffffffc00f08947 */ /* 0x010fea000383ffff */
[----:B------:R-:W-:Y:S05]  /*8ab0*/  BRA `(.L_x_151) ;  /* 0xffffff9000707947 */ /* 0x000fea000383ffff */
.L_x_28:
[----:B-1----:R-:W-:-:S07]  /*8ac0*/  MOV R2, UR33 ;  /* 0x0000002100027c02 */ /* 0x002fce0008000f00 */
.L_x_152:
[----:B-1----:R1:W2:Y:S02]  /*8ad0*/  SYNCS.PHASECHK.TRANS64.TRYWAIT P0, [R2+URZ+0x148], R5 ;  /* 0x00014805020075a7 */ /* 0x0022a400080011ff */
[----:B--2---:R-:W-:Y:S05]  /*8ae0*/  @!P0 NANOSLEEP.SYNCS 0x989680 ;  /* 0x009896800000895d */ /* 0x004fea0003900000 */
[----:B------:R-:W2:Y:S02]  /*8af0*/  @!P0 SYNCS.PHASECHK.TRANS64 P0, [R2+URZ+0x148], R5 ;  /* 0x00014805020085a7 */ /* 0x000ea400080010ff */
[----:B--2---:R-:W-:Y:S05]  /*8b00*/  @!P0 BRA `(.L_x_152) ;  /* 0xfffffffc00f08947 */ /* 0x004fea000383ffff */
[----:B------:R-:W-:Y:S05]  /*8b10*/  BRA `(.L_x_27) ;  /* 0xffffff9000d87947 */ /* 0x000fea000383ffff */
.L_x_35:
[----:B-1----:R-:W-:-:S07]  /*8b20*/  MOV R2, UR17 ;  /* 0x0000001100027c02 */ /* 0x002fce0008000f00 */
.L_x_153:
[----:B-1----:R1:W2:Y:S02]  /*8b30*/  SYNCS.PHASECHK.TRANS64.TRYWAIT P0, [R2+URZ+0x148], R5 ;  /* 0x00014805020075a7 */ /* 0x0022a400080011ff */
[----:B--2---:R-:W-:Y:S05]  /*8b40*/  @!P0 NANOSLEEP.SYNCS 0x989680 ;  /* 0x009896800000895d */ /* 0x004fea0003900000 */
[----:B------:R-:W2:Y:S02]  /*8b50*/  @!P0 SYNCS.PHASECHK.TRANS64 P0, [R2+URZ+0x148], R5 ;  /* 0x00014805020085a7 */ /* 0x000ea400080010ff */
[----:B--2---:R-:W-:Y:S05]  /*8b60*/  @!P0 BRA `(.L_x_153) ;  /* 0xfffffffc00f08947 */ /* 0x004fea000383ffff */
[----:B------:R-:W-:Y:S05]  /*8b70*/  BRA `(.L_x_34) ;  /* 0xffffff9400947947 */ /* 0x000fea000383ffff */
.L_x_40:
[----:B-1----:R1:W2:Y:S02]  /*8b80*/  SYNCS.PHASECHK.TRANS64.TRYWAIT P0, [R2+URZ+0x2b0], R3 ;  /* 0x0002b003020075a7 */ /* 0x0022a400080011ff */
[----:B--2---:R-:W-:Y:S05]  /*8b90*/  @!P0 NANOSLEEP.SYNCS 0x989680 ;  /* 0x009896800000895d */ /* 0x004fea0003900000 */
[----:B------:R-:W2:Y:S02]  /*8ba0*/  @!P0 SYNCS.PHASECHK.TRANS64 P0, [R2+URZ+0x2b0], R3 ;  /* 0x0002b003020085a7 */ /* 0x000ea400080010ff */
[----:B--2---:R-:W-:Y:S05]  /*8bb0*/  @!P0 BRA `(.L_x_40) ;  /* 0xfffffffc00f08947 */ /* 0x004fea000383ffff */
[----:B------:R-:W-:Y:S05]  /*8bc0*/  BRA `(.L_x_154) ;  /* 0xffffff9800387947 */ /* 0x000fea000383ffff */
.L_x_44:
[----:B---3--:R-:W-:-:S07]  /*8bd0*/  MOV R0, UR5 ;  /* 0x0000000500007c02 */ /* 0x008fce0008000f00 */
.L_x_155:
[----:B-1----:R1:W2:Y:S02]  /*8be0*/  SYNCS.PHASECHK.TRANS64.TRYWAIT P0, [R0+URZ], R3 ;  /* 0x00000003000075a7 */ /* 0x0022a400080011ff */
[----:B--2---:R-:W-:Y:S05]  /*8bf0*/  @!P0 NANOSLEEP.SYNCS 0x989680 ;  /* 0x009896800000895d */ /* 0x004fea0003900000 */
[----:B------:R-:W2:Y:S02]  /*8c00*/  @!P0 SYNCS.PHASECHK.TRANS64 P0, [R0+URZ], R3 ;  /* 0x00000003000085a7 */ /* 0x000ea400080010ff */
[----:B--2---:R-:W-:Y:S05]  /*8c10*/  @!P0 BRA `(.L_x_155) ;  /* 0xfffffffc00f08947 */ /* 0x004fea000383ffff */
[----:B------:R-:W-:Y:S05]  /*8c20*/  BRA `(.L_x_156) ;  /* 0xffffff9c00a87947 */ /* 0x000fea000383ffff */
.L_x_45:
[----:B---3--:R-:W-:-:S07]  /*8c30*/  MOV R0, UR5 ;  /* 0x0000000500007c02 */ /* 0x008fce0008000f00 */
.L_x_157:
[----:B-1----:R1:W2:Y:S02]  /*8c40*/  SYNCS.PHASECHK.TRANS64.TRYWAIT P0, [R0+URZ], R3 ;  /* 0x00000003000075a7 */ /* 0x0022a400080011ff */
[----:B--2---:R-:W-:Y:S05]  /*8c50*/  @!P0 NANOSLEEP.SYNCS 0x989680 ;  /* 0x009896800000895d */ /* 0x004fea0003900000 */
[----:B------:R-:W2:Y:S02]  /*8c60*/  @!P0 SYNCS.PHASECHK.TRANS64 P0, [R0+URZ], R3 ;  /* 0x00000003000085a7 */ /* 0x000ea400080010ff */
[----:B--2---:R-:W-:Y:S05]  /*8c70*/  @!P0 BRA `(.L_x_157) ;  /* 0xfffffffc00f08947 */ /* 0x004fea000383ffff */
[----:B------:R-:W-:Y:S05]  /*8c80*/  BRA `(.L_x_158) ;  /* 0xffffff9c00b47947 */ /* 0x000fea000383ffff */
.L_x_46:
[----:B---3--:R-:W-:-:S07]  /*8c90*/  MOV R0, UR5 ;  /* 0x0000000500007c02 */ /* 0x008fce0008000f00 */
.L_x_159:
[----:B-1----:R1:W2:Y:S02]  /*8ca0*/  SYNCS.PHASECHK.TRANS64.TRYWAIT P0, [R0+URZ], R3 ;  /* 0x00000003000075a7 */ /* 0x0022a400080011ff */
[----:B--2---:R-:W-:Y:S05]  /*8cb0*/  @!P0 NANOSLEEP.SYNCS 0x989680 ;  /* 0x009896800000895d */ /* 0x004fea0003900000 */
[----:B------:R-:W2:Y:S02]  /*8cc0*/  @!P0 SYNCS.PHASECHK.TRANS64 P0, [R0+URZ], R3 ;  /* 0x00000003000085a7 */ /* 0x000ea400080010ff */
[----:B--2---:R-:W-:Y:S05]  /*8cd0*/  @!P0 BRA `(.L_x_159) ;  /* 0xfffffffc00f08947 */ /* 0x004fea000383ffff */
[----:B------:R-:W-:Y:S05]  /*8ce0*/  BRA `(.L_x_160) ;  /* 0xffffff9c00c07947 */ /* 0x000fea000383ffff */
.L_x_47:
[----:B---3--:R-:W-:-:S07]  /*8cf0*/  MOV R0, UR5 ;  /* 0x0000000500007c02 */ /* 0x008fce0008000f00 */
.L_x_161:
[----:B-1----:R1:W2:Y:S02]  /*8d00*/  SYNCS.PHASECHK.TRANS64.TRYWAIT P0, [R0+URZ], R3 ;  /* 0x00000003000075a7 */ /* 0x0022a400080011ff */
[----:B--2---:R-:W-:Y:S05]  /*8d10*/  @!P0 NANOSLEEP.SYNCS 0x989680 ;  /* 0x009896800000895d */ /* 0x004fea0003900000 */
[----:B------:R-:W2:Y:S02]  /*8d20*/  @!P0 SYNCS.PHASECHK.TRANS64 P0, [R0+URZ], R3 ;  /* 0x00000003000085a7 */ /* 0x000ea400080010ff */
[----:B--2---:R-:W-:Y:S05]  /*8d30*/  @!P0 BRA `(.L_x_161) ;  /* 0xfffffffc00f08947 */ /* 0x004fea000383ffff */
[----:B------:R-:W-:Y:S05]  /*8d40*/  BRA `(.L_x_162) ;  /* 0xffffff9c00cc7947 */ /* 0x000fea000383ffff */
.L_x_48:
[----:B---3--:R-:W-:-:S07]  /*8d50*/  MOV R0, UR5 ;  /* 0x0000000500007c02 */ /* 0x008fce0008000f00 */
.L_x_163:
[----:B-1----:R1:W2:Y:S02]  /*8d60*/  SYNCS.PHASECHK.TRANS64.TRYWAIT P0, [R0+URZ], R3 ;  /* 0x00000003000075a7 */ /* 0x0022a400080011ff */
[----:B--2---:R-:W-:Y:S05]  /*8d70*/  @!P0 NANOSLEEP.SYNCS 0x989680 ;  /* 0x009896800000895d */ /* 0x004fea0003900000 */
[----:B------:R-:W2:Y:S02]  /*8d80*/  @!P0 SYNCS.PHASECHK.TRANS64 P0, [R0+URZ], R3 ;  /* 0x00000003000085a7 */ /* 0x000ea400080010ff */
[----:B--2---:R-:W-:Y:S05]  /*8d90*/  @!P0 BRA `(.L_x_163) ;  /* 0xfffffffc00f08947 */ /* 0x004fea000383ffff */
[----:B------:R-:W-:Y:S05]  /*8da0*/  BRA `(.L_x_164) ;  /* 0xffffff9c00d87947 */ /* 0x000fea000383ffff */
.L_x_49:
[----:B---3--:R-:W-:-:S07]  /*8db0*/  MOV R0, UR5 ;  /* 0x0000000500007c02 */ /* 0x008fce0008000f00 */
.L_x_165:
[----:B-1----:R1:W2:Y:S02]  /*8dc0*/  SYNCS.PHASECHK.TRANS64.TRYWAIT P0, [R0+URZ], R3 ;  /* 0x00000003000075a7 */ /* 0x0022a400080011ff */
[----:B--2---:R-:W-:Y:S05]  /*8dd0*/  @!P0 NANOSLEEP.SYNCS 0x989680 ;  /* 0x009896800000895d */ /* 0x004fea0003900000 */
[----:B------:R-:W2:Y:S02]  /*8de0*/  @!P0 SYNCS.PHASECHK.TRANS64 P0, [R0+URZ], R3 ;  /* 0x00000003000085a7 */ /* 0x000ea400080010ff */
[----:B--2---:R-:W-:Y:S05]  /*8df0*/  @!P0 BRA `(.L_x_165) ;  /* 0xfffffffc00f08947 */ /* 0x004fea000383ffff */
[----:B------:R-:W-:Y:S05]  /*8e00*/  BRA `(.L_x_166) ;  /* 0xffffff9c00e47947 */ /* 0x000fea000383ffff */
.L_x_50:
[----:B---3--:R-:W-:-:S07]  /*8e10*/  MOV R0, UR5 ;  /* 0x0000000500007c02 */ /* 0x008fce0008000f00 */
.L_x_167:
[----:B-1----:R1:W2:Y:S02]  /*8e20*/  SYNCS.PHASECHK.TRANS64.TRYWAIT P0, [R0+URZ], R3 ;  /* 0x00000003000075a7 */ /* 0x0022a400080011ff */
[----:B--2---:R-:W-:Y:S05]  /*8e30*/  @!P0 NANOSLEEP.SYNCS 0x989680 ;  /* 0x009896800000895d */ /* 0x004fea0003900000 */
[----:B------:R-:W2:Y:S02]  /*8e40*/  @!P0 SYNCS.PHASECHK.TRANS64 P0, [R0+URZ], R3 ;  /* 0x00000003000085a7 */ /* 0x000ea400080010ff */
[----:B--2---:R-:W-:Y:S05]  /*8e50*/  @!P0 BRA `(.L_x_167) ;  /* 0xfffffffc00f08947 */ /* 0x004fea000383ffff */
[----:B------:R-:W-:Y:S05]  /*8e60*/  BRA `(.L_x_168) ;  /* 0xffffff9c00f07947 */ /* 0x000fea000383ffff */
.L_x_51:
[----:B---3--:R-:W-:-:S07]  /*8e70*/  MOV R0, UR5 ;  /* 0x0000000500007c02 */ /* 0x008fce0008000f00 */
.L_x_169:
[----:B-1----:R1:W2:Y:S02]  /*8e80*/  SYNCS.PHASECHK.TRANS64.TRYWAIT P0, [R0+URZ], R3 ;  /* 0x00000003000075a7 */ /* 0x0022a400080011ff */
[----:B--2---:R-:W-:Y:S05]  /*8e90*/  @!P0 NANOSLEEP.SYNCS 0x989680 ;  /* 0x009896800000895d */ /* 0x004fea0003900000 */
[----:B------:R-:W2:Y:S02]  /*8ea0*/  @!P0 SYNCS.PHASECHK.TRANS64 P0, [R0+URZ], R3 ;  /* 0x00000003000085a7 */ /* 0x000ea400080010ff */
[----:B--2---:R-:W-:Y:S05]  /*8eb0*/  @!P0 BRA `(.L_x_169) ;  /* 0xfffffffc00f08947 */ /* 0x004fea000383ffff */
[----:B------:R-:W-:Y:S05]  /*8ec0*/  BRA `(.L_x_170) ;  /* 0xffffff9c00fc7947 */ /* 0x000fea000383ffff */
.L_x_52:
[----:B---3--:R-:W-:-:S07]  /*8ed0*/  MOV R0, UR5 ;  /* 0x0000000500007c02 */ /* 0x008fce0008000f00 */
.L_x_171:
[----:B-1----:R1:W2:Y:S02]  /*8ee0*/  SYNCS.PHASECHK.TRANS64.TRYWAIT P0, [R0+URZ], R3 ;  /* 0x00000003000075a7 */ /* 0x0022a400080011ff */
[----:B--2---:R-:W-:Y:S05]  /*8ef0*/  @!P0 NANOSLEEP.SYNCS 0x989680 ;  /* 0x009896800000895d */ /* 0x004fea0003900000 */
[----:B------:R-:W2:Y:S02]  /*8f00*/  @!P0 SYNCS.PHASECHK.TRANS64 P0, [R0+URZ], R3 ;  /* 0x00000003000085a7 */ /* 0x000ea400080010ff */
[----:B--2---:R-:W-:Y:S05]  /*8f10*/  @!P0 BRA `(.L_x_171) ;  /* 0xfffffffc00f08947 */ /* 0x004fea000383ffff */
[----:B------:R-:W-:Y:S05]  /*8f20*/  BRA `(.L_x_172) ;  /* 0xffffffa000087947 */ /* 0x000fea000383ffff */
.L_x_53:
[----:B---3--:R-:W-:-:S07]  /*8f30*/  MOV R0, UR5 ;  /* 0x0000000500007c02 */ /* 0x008fce0008000f00 */
.L_x_173:
[----:B-1----:R1:W2:Y:S02]  /*8f40*/  SYNCS.PHASECHK.TRANS64.TRYWAIT P0, [R0+URZ], R3 ;  /* 0x00000003000075a7 */ /* 0x0022a400080011ff */
[----:B--2---:R-:W-:Y:S05]  /*8f50*/  @!P0 NANOSLEEP.SYNCS 0x989680 ;  /* 0x009896800000895d */ /* 0x004fea0003900000 */
[----:B------:R-:W2:Y:S02]  /*8f60*/  @!P0 SYNCS.PHASECHK.TRANS64 P0, [R0+URZ], R3 ;  /* 0x00000003000085a7 */ /* 0x000ea400080010ff */
[----:B--2---:R-:W-:Y:S05]  /*8f70*/  @!P0 BRA `(.L_x_173) ;  /* 0xfffffffc00f08947 */ /* 0x004fea000383ffff */
[----:B------:R-:W-:Y:S05]  /*8f80*/  BRA `(.L_x_174) ;  /* 0xffffffa000147947 */ /* 0x000fea000383ffff */
.L_x_54:
[----:B---3--:R-:W-:-:S07]  /*8f90*/  MOV R0, UR5 ;  /* 0x0000000500007c02 */ /* 0x008fce0008000f00 */
.L_x_175:
[----:B-1----:R1:W2:Y:S02]  /*8fa0*/  SYNCS.PHASECHK.TRANS64.TRYWAIT P0, [R0+URZ], R3 ;  /* 0x00000003000075a7 */ /* 0x0022a400080011ff */
[----:B--2---:R-:W-:Y:S05]  /*8fb0*/  @!P0 NANOSLEEP.SYNCS 0x989680 ;  /* 0x009896800000895d */ /* 0x004fea0003900000 */
[----:B------:R-:W2:Y:S02]  /*8fc0*/  @!P0 SYNCS.PHASECHK.TRANS64 P0, [R0+URZ], R3 ;  /* 0x00000003000085a7 */ /* 0x000ea400080010ff */
[----:B--2---:R-:W-:Y:S05]  /*8fd0*/  @!P0 BRA `(.L_x_175) ;  /* 0xfffffffc00f08947 */ /* 0x004fea000383ffff */
[----:B------:R-:W-:Y:S05]  /*8fe0*/  BRA `(.L_x_176) ;  /* 0xffffffa000207947 */ /* 0x000fea000383ffff */
.L_x_55:
[----:B---3--:R-:W-:-:S07]  /*8ff0*/  MOV R0, UR5 ;  /* 0x0000000500007c02 */ /* 0x008fce0008000f00 */
.L_x_177:
[----:B-1----:R1:W2:Y:S02]  /*9000*/  SYNCS.PHASECHK.TRANS64.TRYWAIT P0, [R0+URZ], R3 ;  /* 0x00000003000075a7 */ /* 0x0022a400080011ff */
[----:B--2---:R-:W-:Y:S05]  /*9010*/  @!P0 NANOSLEEP.SYNCS 0x989680 ;  /* 0x009896800000895d */ /* 0x004fea0003900000 */
[----:B------:R-:W2:Y:S02]  /*9020*/  @!P0 SYNCS.PHASECHK.TRANS64 P0, [R0+URZ], R3 ;  /* 0x00000003000085a7 */ /* 0x000ea400080010ff */
[----:B--2---:R-:W-:Y:S05]  /*9030*/  @!P0 BRA `(.L_x_177) ;  /* 0xfffffffc00f08947 */ /* 0x004fea000383ffff */
[----:B------:R-:W-:Y:S05]  /*9040*/  BRA `(.L_x_178) ;  /* 0xffffffa0002c7947 */ /* 0x000fea000383ffff */
.L_x_56:
[----:B---3--:R-:W-:-:S07]  /*9050*/  MOV R0, UR5 ;  /* 0x0000000500007c02 */ /* 0x008fce0008000f00 */
.L_x_179:
[----:B-1----:R1:W2:Y:S02]  /*9060*/  SYNCS.PHASECHK.TRANS64.TRYWAIT P0, [R0+URZ], R3 ;  /* 0x00000003000075a7 */ /* 0x0022a400080011ff */
[----:B--2---:R-:W-:Y:S05]  /*9070*/  @!P0 NANOSLEEP.SYNCS 0x989680 ;  /* 0x009896800000895d */ /* 0x004fea0003900000 */
[----:B------:R-:W2:Y:S02]  /*9080*/  @!P0 SYNCS.PHASECHK.TRANS64 P0, [R0+URZ], R3 ;  /* 0x00000003000085a7 */ /* 0x000ea400080010ff */
[----:B--2---:R-:W-:Y:S05]  /*9090*/  @!P0 BRA `(.L_x_179) ;  /* 0xfffffffc00f08947 */ /* 0x004fea000383ffff */
[----:B------:R-:W-:Y:S05]  /*90a0*/  BRA `(.L_x_180) ;  /* 0xffffffa000387947 */ /* 0x000fea000383ffff */
.L_x_57:
[----:B---3--:R-:W-:-:S07]  /*90b0*/  MOV R0, UR5 ;  /* 0x0000000500007c02 */ /* 0x008fce0008000f00 */
.L_x_181:
[----:B-1----:R1:W2:Y:S02]  /*90c0*/  SYNCS.PHASECHK.TRANS64.TRYWAIT P0, [R0+URZ], R3 ;  /* 0x00000003000075a7 */ /* 0x0022a400080011ff */
[----:B--2---:R-:W-:Y:S05]  /*90d0*/  @!P0 NANOSLEEP.SYNCS 0x989680 ;  /* 0x009896800000895d */ /* 0x004fea0003900000 */
[----:B------:R-:W2:Y:S02]  /*90e0*/  @!P0 SYNCS.PHASECHK.TRANS64 P0, [R0+URZ], R3 ;  /* 0x00000003000085a7 */ /* 0x000ea400080010ff */
[----:B--2---:R-:W-:Y:S05]  /*90f0*/  @!P0 BRA `(.L_x_181) ;  /* 0xfffffffc00f08947 */ /* 0x004fea000383ffff */
[----:B------:R-:W-:Y:S05]  /*9100*/  BRA `(.L_x_182) ;  /* 0xffffffa000447947 */ /* 0x000fea000383ffff */
.L_x_58:
[----:B---3--:R-:W-:-:S07]  /*9110*/  MOV R0, UR5 ;  /* 0x0000000500007c02 */ /* 0x008fce0008000f00 */
.L_x_183:
[----:B-1----:R1:W2:Y:S02]  /*9120*/  SYNCS.PHASECHK.TRANS64.TRYWAIT P0, [R0+URZ], R3 ;  /* 0x00000003000075a7 */ /* 0x0022a400080011ff */
[----:B--2---:R-:W-:Y:S05]  /*9130*/  @!P0 NANOSLEEP.SYNCS 0x989680 ;  /* 0x009896800000895d */ /* 0x004fea0003900000 */
[----:B------:R-:W2:Y:S02]  /*9140*/  @!P0 SYNCS.PHASECHK.TRANS64 P0, [R0+URZ], R3 ;  /* 0x00000003000085a7 */ /* 0x000ea400080010ff */
[----:B--2---:R-:W-:Y:S05]  /*9150*/  @!P0 BRA `(.L_x_183) ;  /* 0xfffffffc00f08947 */ /* 0x004fea000383ffff */
[----:B------:R-:W-:Y:S05]  /*9160*/  BRA `(.L_x_184) ;  /* 0xffffffa000507947 */ /* 0x000fea000383ffff */
.L_x_59:
[----:B---3--:R-:W-:-:S07]  /*9170*/  MOV R0, UR5 ;  /* 0x0000000500007c02 */ /* 0x008fce0008000f00 */
.L_x_185:
[----:B-1----:R1:W2:Y:S02]  /*9180*/  SYNCS.PHASECHK.TRANS64.TRYWAIT P0, [R0+URZ], R3 ;  /* 0x00000003000075a7 */ /* 0x0022a400080011ff */
[----:B--2---:R-:W-:Y:S05]  /*9190*/  @!P0 NANOSLEEP.SYNCS 0x989680 ;  /* 0x009896800000895d */ /* 0x004fea0003900000 */
[----:B------:R-:W2:Y:S02]  /*91a0*/  @!P0 SYNCS.PHASECHK.TRANS64 P0, [R0+URZ], R3 ;  /* 0x00000003000085a7 */ /* 0x000ea400080010ff */
[----:B--2---:R-:W-:Y:S05]  /*91b0*/  @!P0 BRA `(.L_x_185) ;  /* 0xfffffffc00f08947 */ /* 0x004fea000383ffff */
[----:B------:R-:W-:Y:S05]  /*91c0*/  BRA `(.L_x_186) ;  /* 0xffffffa0005c7947 */ /* 0x000fea000383ffff */
.L_x_60:
[----:B---3--:R-:W-:-:S07]  /*91d0*/  MOV R0, UR5 ;  /* 0x0000000500007c02 */ /* 0x008fce0008000f00 */
.L_x_187:
[----:B-1----:R1:W2:Y:S02]  /*91e0*/  SYNCS.PHASECHK.TRANS64.TRYWAIT P0, [R0+URZ], R3 ;  /* 0x00000003000075a7 */ /* 0x0022a400080011ff */
[----:B--2---:R-:W-:Y:S05]  /*91f0*/  @!P0 NANOSLEEP.SYNCS 0x989680 ;  /* 0x009896800000895d */ /* 0x004fea0003900000 */
[----:B------:R-:W2:Y:S02]  /*9200*/  @!P0 SYNCS.PHASECHK.TRANS64 P0, [R0+URZ], R3 ;  /* 0x00000003000085a7 */ /* 0x000ea400080010ff */
[----:B--2---:R-:W-:Y:S05]  /*9210*/  @!P0 BRA `(.L_x_187) ;  /* 0xfffffffc00f08947 */ /* 0x004fea000383ffff */
[----:B------:R-:W-:Y:S05]  /*9220*/  BRA `(.L_x_188) ;  /* 0xffffffa000687947 */ /* 0x000fea000383ffff */
.L_x_61:
[----:B---3--:R-:W-:-:S07]  /*9230*/  MOV R0, UR5 ;  /* 0x0000000500007c02 */ /* 0x008fce0008000f00 */
.L_x_189:
[----:B-1----:R1:W2:Y:S02]  /*9240*/  SYNCS.PHASECHK.TRANS64.TRYWAIT P0, [R0+URZ], R3 ;  /* 0x00000003000075a7 */ /* 0x0022a400080011ff */
[----:B--2---:R-:W-:Y:S05]  /*9250*/  @!P0 NANOSLEEP.SYNCS 0x989680 ;  /* 0x009896800000895d */ /* 0x004fea0003900000 */
[----:B------:R-:W2:Y:S02]  /*9260*/  @!P0 SYNCS.PHASECHK.TRANS64 P0, [R0+URZ], R3 ;  /* 0x00000003000085a7 */ /* 0x000ea400080010ff */
[----:B--2---:R-:W-:Y:S05]  /*9270*/  @!P0 BRA `(.L_x_189) ;  /* 0xfffffffc00f08947 */ /* 0x004fea000383ffff */
[----:B------:R-:W-:Y:S05]  /*9280*/  BRA `(.L_x_190) ;  /* 0xffffffa000747947 */ /* 0x000fea000383ffff */
.L_x_62:
[----:B---3--:R-:W-:-:S07]  /*9290*/  MOV R0, UR5 ;  /* 0x0000000500007c02 */ /* 0x008fce0008000f00 */
.L_x_191:
[----:B-1----:R1:W2:Y:S02]  /*92a0*/  SYNCS.PHASECHK.TRANS64.TRYWAIT P0, [R0+URZ], R3 ;  /* 0x00000003000075a7 */ /* 0x0022a400080011ff */
[----:B--2---:R-:W-:Y:S05]  /*92b0*/  @!P0 NANOSLEEP.SYNCS 0x989680 ;  /* 0x009896800000895d */ /* 0x004fea0003900000 */
[----:B------:R-:W2:Y:S02]  /*92c0*/  @!P0 SYNCS.PHASECHK.TRANS64 P0, [R0+URZ], R3 ;  /* 0x00000003000085a7 */ /* 0x000ea400080010ff */
[----:B--2---:R-:W-:Y:S05]  /*92d0*/  @!P0 BRA `(.L_x_191) ;  /* 0xfffffffc00f08947 */ /* 0x004fea000383ffff */
[----:B------:R-:W-:Y:S05]  /*92e0*/  BRA `(.L_x_192) ;  /* 0xffffffa000807947 */ /* 0x000fea000383ffff */
.L_x_63:
[----:B---3--:R-:W-:-:S07]  /*92f0*/  MOV R0, UR5 ;  /* 0x0000000500007c02 */ /* 0x008fce0008000f00 */
.L_x_193:
[----:B-1----:R1:W2:Y:S02]  /*9300*/  SYNCS.PHASECHK.TRANS64.TRYWAIT P0, [R0+URZ], R3 ;  /* 0x00000003000075a7 */ /* 0x0022a400080011ff */
[----:B--2---:R-:W-:Y:S05]  /*9310*/  @!P0 NANOSLEEP.SYNCS 0x989680 ;  /* 0x009896800000895d */ /* 0x004fea0003900000 */
[----:B------:R-:W2:Y:S02]  /*9320*/  @!P0 SYNCS.PHASECHK.TRANS64 P0, [R0+URZ], R3 ;  /* 0x00000003000085a7 */ /* 0x000ea400080010ff */
[----:B--2---:R-:W-:Y:S05]  /*9330*/  @!P0 BRA `(.L_x_193) ;  /* 0xfffffffc00f08947 */ /* 0x004fea000383ffff */
[----:B------:R-:W-:Y:S05]  /*9340*/  BRA `(.L_x_194) ;  /* 0xffffffa0008c7947 */ /* 0x000fea000383ffff */
.L_x_64:
[----:B---3--:R-:W-:-:S07]  /*9350*/  MOV R0, UR5 ;  /* 0x0000000500007c02 */ /* 0x008fce0008000f00 */
.L_x_195:
[----:B-1----:R1:W2:Y:S02]  /*9360*/  SYNCS.PHASECHK.TRANS64.TRYWAIT P0, [R0+URZ], R3 ;  /* 0x00000003000075a7 */ /* 0x0022a400080011ff */
[----:B--2---:R-:W-:Y:S05]  /*9370*/  @!P0 NANOSLEEP.SYNCS 0x989680 ;  /* 0x009896800000895d */ /* 0x004fea0003900000 */
[----:B------:R-:W2:Y:S02]  /*9380*/  @!P0 SYNCS.PHASECHK.TRANS64 P0, [R0+URZ], R3 ;  /* 0x00000003000085a7 */ /* 0x000ea400080010ff */
[----:B--2---:R-:W-:Y:S05]  /*9390*/  @!P0 BRA `(.L_x_195) ;  /* 0xfffffffc00f08947 */ /* 0x004fea000383ffff */
[----:B------:R-:W-:Y:S05]  /*93a0*/  BRA `(.L_x_196) ;  /* 0xffffffa000987947 */ /* 0x000fea000383ffff */
.L_x_65:
[----:B---3--:R-:W-:-:S07]  /*93b0*/  MOV R0, UR5 ;  /* 0x0000000500007c02 */ /* 0x008fce0008000f00 */
.L_x_197:
[----:B-1----:R1:W2:Y:S02]  /*93c0*/  SYNCS.PHASECHK.TRANS64.TRYWAIT P0, [R0+URZ], R3 ;  /* 0x00000003000075a7 */ /* 0x0022a400080011ff */
[----:B--2---:R-:W-:Y:S05]  /*93d0*/  @!P0 NANOSLEEP.SYNCS 0x989680 ;  /* 0x009896800000895d */ /* 0x004fea0003900000 */
[----:B------:R-:W2:Y:S02]  /*93e0*/  @!P0 SYNCS.PHASECHK.TRANS64 P0, [R0+URZ], R3 ;  /* 0x00000003000085a7 */ /* 0x000ea400080010ff */
[----:B--2---:R-:W-:Y:S05]  /*93f0*/  @!P0 BRA `(.L_x_197) ;  /* 0xfffffffc00f08947 */ /* 0x004fea000383ffff */
[----:B------:R-:W-:Y:S05]  /*9400*/  BRA `(.L_x_198) ;  /* 0xffffffa000a47947 */ /* 0x000fea000383ffff */
.L_x_66:
[----:B---3--:R-:W-:-:S07]  /*9410*/  MOV R0, UR5 ;  /* 0x0000000500007c02 */ /* 0x008fce0008000f00 */
.L_x_199:
[----:B-1----:R1:W2:Y:S02]  /*9420*/  SYNCS.PHASECHK.TRANS64.TRYWAIT P0, [R0+URZ], R3 ;  /* 0x00000003000075a7 */ /* 0x0022a400080011ff */
[----:B--2---:R-:W-:Y:S05]  /*9430*/  @!P0 NANOSLEEP.SYNCS 0x989680 ;  /* 0x009896800000895d */ /* 0x004fea0003900000 */
[----:B------:R-:W2:Y:S02]  /*9440*/  @!P0 SYNCS.PHASECHK.TRANS64 P0, [R0+URZ], R3 ;  /* 0x00000003000085a7 */ /* 0x000ea400080010ff */
[----:B--2---:R-:W-:Y:S05]  /*9450*/  @!P0 BRA `(.L_x_199) ;  /* 0xfffffffc00f08947 */ /* 0x004fea000383ffff */
[----:B------:R-:W-:Y:S05]  /*9460*/  BRA `(.L_x_200) ;  /* 0xffffffa000b07947 */ /* 0x000fea000383ffff */
.L_x_67:
[----:B---3--:R-:W-:-:S07]  /*9470*/  MOV R0, UR5 ;  /* 0x0000000500007c02 */ /* 0x008fce0008000f00 */
.L_x_201:
[----:B-1----:R1:W2:Y:S02]  /*9480*/  SYNCS.PHASECHK.TRANS64.TRYWAIT P0, [R0+URZ], R3 ;  /* 0x00000003000075a7 */ /* 0x0022a400080011ff */
[----:B--2---:R-:W-:Y:S05]  /*9490*/  @!P0 NANOSLEEP.SYNCS 0x989680 ;  /* 0x009896800000895d */ /* 0x004fea0003900000 */
[----:B------:R-:W2:Y:S02]  /*94a0*/  @!P0 SYNCS.PHASECHK.TRANS64 P0, [R0+URZ], R3 ;  /* 0x00000003000085a7 */ /* 0x000ea400080010ff */
[----:B--2---:R-:W-:Y:S05]  /*94b0*/  @!P0 BRA `(.L_x_201) ;  /* 0xfffffffc00f08947 */ /* 0x004fea000383ffff */
[----:B------:R-:W-:Y:S05]  /*94c0*/  BRA `(.L_x_202) ;  /* 0xffffffa000bc7947 */ /* 0x000fea000383ffff */
.L_x_68:
[----:B---3--:R-:W-:-:S07]  /*94d0*/  MOV R0, UR5 ;  /* 0x0000000500007c02 */ /* 0x008fce0008000f00 */
.L_x_203:
[----:B-1----:R1:W2:Y:S02]  /*94e0*/  SYNCS.PHASECHK.TRANS64.TRYWAIT P0, [R0+URZ], R3 ;  /* 0x00000003000075a7 */ /* 0x0022a400080011ff */
[----:B--2---:R-:W-:Y:S05]  /*94f0*/  @!P0 NANOSLEEP.SYNCS 0x989680 ;  /* 0x009896800000895d */ /* 0x004fea0003900000 */
[----:B------:R-:W2:Y:S02]  /*9500*/  @!P0 SYNCS.PHASECHK.TRANS64 P0, [R0+URZ], R3 ;  /* 0x00000003000085a7 */ /* 0x000ea400080010ff */
[----:B--2---:R-:W-:Y:S05]  /*9510*/  @!P0 BRA `(.L_x_203) ;  /* 0xfffffffc00f08947 */ /* 0x004fea000383ffff */
[----:B------:R-:W-:Y:S05]  /*9520*/  BRA `(.L_x_204) ;  /* 0xffffffa000c87947 */ /* 0x000fea000383ffff */
.L_x_69:
[----:B---3--:R-:W-:-:S07]  /*9530*/  MOV R0, UR5 ;  /* 0x0000000500007c02 */ /* 0x008fce0008000f00 */
.L_x_205:
[----:B-1----:R1:W2:Y:S02]  /*9540*/  SYNCS.PHASECHK.TRANS64.TRYWAIT P0, [R0+URZ], R3 ;  /* 0x00000003000075a7 */ /* 0x0022a400080011ff */
[----:B--2---:R-:W-:Y:S05]  /*9550*/  @!P0 NANOSLEEP.SYNCS 0x989680 ;  /* 0x009896800000895d */ /* 0x004fea0003900000 */
[----:B------:R-:W2:Y:S02]  /*9560*/  @!P0 SYNCS.PHASECHK.TRANS64 P0, [R0+URZ], R3 ;  /* 0x00000003000085a7 */ /* 0x000ea400080010ff */
[----:B--2---:R-:W-:Y:S05]  /*9570*/  @!P0 BRA `(.L_x_205) ;  /* 0xfffffffc00f08947 */ /* 0x004fea000383ffff */
[----:B------:R-:W-:Y:S05]  /*9580*/  BRA `(.L_x_206) ;  /* 0xffffffa000d47947 */ /* 0x000fea000383ffff */
.L_x_70:
[----:B---3--:R-:W-:-:S07]  /*9590*/  MOV R0, UR5 ;  /* 0x0000000500007c02 */ /* 0x008fce0008000f00 */
.L_x_207:
[----:B-1----:R1:W2:Y:S02]  /*95a0*/  SYNCS.PHASECHK.TRANS64.TRYWAIT P0, [R0+URZ], R3 ;  /* 0x00000003000075a7 */ /* 0x0022a400080011ff */
[----:B--2---:R-:W-:Y:S05]  /*95b0*/  @!P0 NANOSLEEP.SYNCS 0x989680 ;  /* 0x009896800000895d */ /* 0x004fea0003900000 */
[----:B------:R-:W2:Y:S02]  /*95c0*/  @!P0 SYNCS.PHASECHK.TRANS64 P0, [R0+URZ], R3 ;  /* 0x00000003000085a7 */ /* 0x000ea400080010ff */
[----:B--2---:R-:W-:Y:S05]  /*95d0*/  @!P0 BRA `(.L_x_207) ;  /* 0xfffffffc00f08947 */ /* 0x004fea000383ffff */
[----:B------:R-:W-:Y:S05]  /*95e0*/  BRA `(.L_x_208) ;  /* 0xffffffa000e07947 */ /* 0x000fea000383ffff */
.L_x_71:
[----:B---3--:R-:W-:-:S07]  /*95f0*/  MOV R0, UR5 ;  /* 0x0000000500007c02 */ /* 0x008fce0008000f00 */
.L_x_209:
[----:B-1----:R1:W2:Y:S02]  /*9600*/  SYNCS.PHASECHK.TRANS64.TRYWAIT P0, [R0+URZ], R3 ;  /* 0x00000003000075a7 */ /* 0x0022a400080011ff */
[----:B--2---:R-:W-:Y:S05]  /*9610*/  @!P0 NANOSLEEP.SYNCS 0x989680 ;  /* 0x009896800000895d */ /* 0x004fea0003900000 */
[----:B------:R-:W2:Y:S02]  /*9620*/  @!P0 SYNCS.PHASECHK.TRANS64 P0, [R0+URZ], R3 ;  /* 0x00000003000085a7 */ /* 0x000ea400080010ff */
[----:B--2---:R-:W-:Y:S05]  /*9630*/  @!P0 BRA `(.L_x_209) ;  /* 0xfffffffc00f08947 */ /* 0x004fea000383ffff */
[----:B------:R-:W-:Y:S05]  /*9640*/  BRA `(.L_x_210) ;  /* 0xffffffa000ec7947 */ /* 0x000fea000383ffff */
.L_x_72:
[----:B---3--:R-:W-:-:S07]  /*9650*/  MOV R0, UR5 ;  /* 0x0000000500007c02 */ /* 0x008fce0008000f00 */
.L_x_211:
[----:B-1----:R1:W2:Y:S02]  /*9660*/  SYNCS.PHASECHK.TRANS64.TRYWAIT P0, [R0+URZ], R3 ;  /* 0x00000003000075a7 */ /* 0x0022a400080011ff */
[----:B--2---:R-:W-:Y:S05]  /*9670*/  @!P0 NANOSLEEP.SYNCS 0x989680 ;  /* 0x009896800000895d */ /* 0x004fea0003900000 */
[----:B------:R-:W2:Y:S02]  /*9680*/  @!P0 SYNCS.PHASECHK.TRANS64 P0, [R0+URZ], R3 ;  /* 0x00000003000085a7 */ /* 0x000ea400080010ff */
[----:B--2---:R-:W-:Y:S05]  /*9690*/  @!P0 BRA `(.L_x_211) ;  /* 0xfffffffc00f08947 */ /* 0x004fea000383ffff */
[----:B------:R-:W-:Y:S05]  /*96a0*/  BRA `(.L_x_212) ;  /* 0xffffffa000f87947 */ /* 0x000fea000383ffff */
.L_x_73:
[----:B---3--:R-:W-:-:S07]  /*96b0*/  MOV R0, UR5 ;  /* 0x0000000500007c02 */ /* 0x008fce0008000f00 */
.L_x_213:
[----:B-1----:R1:W2:Y:S02]  /*96c0*/  SYNCS.PHASECHK.TRANS64.TRYWAIT P0, [R0+URZ], R3 ;  /* 0x00000003000075a7 */ /* 0x0022a400080011ff */
[----:B--2---:R-:W-:Y:S05]  /*96d0*/  @!P0 NANOSLEEP.SYNCS 0x989680 ;  /* 0x009896800000895d */ /* 0x004fea0003900000 */
[----:B------:R-:W2:Y:S02]  /*96e0*/  @!P0 SYNCS.PHASECHK.TRANS64 P0, [R0+URZ], R3 ;  /* 0x00000003000085a7 */ /* 0x000ea400080010ff */
[----:B--2---:R-:W-:Y:S05]  /*96f0*/  @!P0 BRA `(.L_x_213) ;  /* 0xfffffffc00f08947 */ /* 0x004fea000383ffff */
[----:B------:R-:W-:Y:S05]  /*9700*/  BRA `(.L_x_214) ;  /* 0xffffffa400047947 */ /* 0x000fea000383ffff */
.L_x_74:
[----:B---3--:R-:W-:-:S07]  /*9710*/  MOV R0, UR5 ;  /* 0x0000000500007c02 */ /* 0x008fce0008000f00 */
.L_x_215:
[----:B-1----:R1:W2:Y:S02]  /*9720*/  SYNCS.PHASECHK.TRANS64.TRYWAIT P0, [R0+URZ], R3 ;  /* 0x00000003000075a7 */ /* 0x0022a400080011ff */
[----:B--2---:R-:W-:Y:S05]  /*9730*/  @!P0 NANOSLEEP.SYNCS 0x989680 ;  /* 0x009896800000895d */ /* 0x004fea0003900000 */
[----:B------:R-:W2:Y:S02]  /*9740*/  @!P0 SYNCS.PHASECHK.TRANS64 P0, [R0+URZ], R3 ;  /* 0x00000003000085a7 */ /* 0x000ea400080010ff */
[----:B--2---:R-:W-:Y:S05]  /*9750*/  @!P0 BRA `(.L_x_215) ;  /* 0xfffffffc00f08947 */ /* 0x004fea000383ffff */
[----:B------:R-:W-:Y:S05]  /*9760*/  BRA `(.L_x_216) ;  /* 0xffffffa400107947 */ /* 0x000fea000383ffff */
.L_x_75:
[----:B---3--:R-:W-:-:S07]  /*9770*/  MOV R0, UR5 ;  /* 0x0000000500007c02 */ /* 0x008fce0008000f00 */
.L_x_217:
[----:B-1----:R1:W2:Y:S02]  /*9780*/  SYNCS.PHASECHK.TRANS64.TRYWAIT P0, [R0+URZ], R3 ;  /* 0x00000003000075a7 */ /* 0x0022a400080011ff */
[----:B--2---:R-:W-:Y:S05]  /*9790*/  @!P0 NANOSLEEP.SYNCS 0x989680 ;  /* 0x009896800000895d */ /* 0x004fea0003900000 */
[----:B------:R-:W2:Y:S02]  /*97a0*/  @!P0 SYNCS.PHASECHK.TRANS64 P0, [R0+URZ], R3 ;  /* 0x00000003000085a7 */ /* 0x000ea400080010ff */
[----:B--2---:R-:W-:Y:S05]  /*97b0*/  @!P0 BRA `(.L_x_217) ;  /* 0xfffffffc00f08947 */ /* 0x004fea000383ffff */
[----:B------:R-:W-:Y:S05]  /*97c0*/  BRA `(.L_x_218) ;  /* 0xffffffa4001c7947 */ /* 0x000fea000383ffff */
.L_x_76:
[----:B---3--:R-:W-:-:S07]  /*97d0*/  MOV R0, UR5 ;  /* 0x0000000500007c02 */ /* 0x008fce0008000f00 */
.L_x_219:
[----:B-1----:R1:W2:Y:S02]  /*97e0*/  SYNCS.PHASECHK.TRANS64.TRYWAIT P0, [R0+URZ], R3 ;  /* 0x00000003000075a7 */ /* 0x0022a400080011ff */
[----:B--2---:R-:W-:Y:S05]  /*97f0*/  @!P0 NANOSLEEP.SYNCS 0x989680 ;  /* 0x009896800000895d */ /* 0x004fea0003900000 */
[----:B------:R-:W2:Y:S02]  /*9800*/  @!P0 SYNCS.PHASECHK.TRANS64 P0, [R0+URZ], R3 ;  /* 0x00000003000085a7 */ /* 0x000ea400080010ff */
[----:B--2---:R-:W-:Y:S05]  /*9810*/  @!P0 BRA `(.L_x_219) ;  /* 0xfffffffc00f08947 */ /* 0x004fea000383ffff */
[----:B------:R-:W-:Y:S05]  /*9820*/  BRA `(.L_x_220) ;  /* 0xffffffa400287947 */ /* 0x000fea000383ffff */
.L_x_77:
[----:B---3--:R-:W-:-:S07]  /*9830*/  MOV R0, UR5 ;  /* 0x0000000500007c02 */ /* 0x008fce0008000f00 */
.L_x_221:
[----:B-1----:R1:W2:Y:S02]  /*9840*/  SYNCS.PHASECHK.TRANS64.TRYWAIT P0, [R0+URZ], R3 ;  /* 0x00000003000075a7 */ /* 0x0022a400080011ff */
[----:B--2---:R-:W-:Y:S05]  /*9850*/  @!P0 NANOSLEEP.SYNCS 0x989680 ;  /* 0x009896800000895d */ /* 0x004fea0003900000 */
[----:B------:R-:W2:Y:S02]  /*9860*/  @!P0 SYNCS.PHASECHK.TRANS64 P0, [R0+URZ], R3 ;  /* 0x00000003000085a7 */ /* 0x000ea400080010ff */
[----:B--2---:R-:W-:Y:S05]  /*9870*/  @!P0 BRA `(.L_x_221) ;  /* 0xfffffffc00f08947 */ /* 0x004fea000383ffff */
[----:B------:R-:W-:Y:S05]  /*9880*/  BRA `(.L_x_222) ;  /* 0xffffffa400347947 */ /* 0x000fea000383ffff */
.L_x_78:
[----:B---3--:R-:W-:-:S07]  /*9890*/  MOV R0, UR5 ;  /* 0x0000000500007c02 */ /* 0x008fce0008000f00 */
.L_x_223:
[----:B-1----:R1:W2:Y:S02]  /*98a0*/  SYNCS.PHASECHK.TRANS64.TRYWAIT P0, [R0+URZ], R3 ;  /* 0x00000003000075a7 */ /* 0x0022a400080011ff */
[----:B--2---:R-:W-:Y:S05]  /*98b0*/  @!P0 NANOSLEEP.SYNCS 0x989680 ;  /* 0x009896800000895d */ /* 0x004fea0003900000 */
[----:B------:R-:W2:Y:S02]  /*98c0*/  @!P0 SYNCS.PHASECHK.TRANS64 P0, [R0+URZ], R3 ;  /* 0x00000003000085a7 */ /* 0x000ea400080010ff */
[----:B--2---:R-:W-:Y:S05]  /*98d0*/  @!P0 BRA `(.L_x_223) ;  /* 0xfffffffc00f08947 */ /* 0x004fea000383ffff */
[----:B------:R-:W-:Y:S05]  /*98e0*/  BRA `(.L_x_224) ;  /* 0xffffffa400407947 */ /* 0x000fea000383ffff */
.L_x_79:
[----:B---3--:R-:W-:-:S07]  /*98f0*/  MOV R0, UR5 ;  /* 0x0000000500007c02 */ /* 0x008fce0008000f00 */
.L_x_225:
[----:B-1----:R1:W2:Y:S02]  /*9900*/  SYNCS.PHASECHK.TRANS64.TRYWAIT P0, [R0+URZ], R3 ;  /* 0x00000003000075a7 */ /* 0x0022a400080011ff */
[----:B--2---:R-:W-:Y:S05]  /*9910*/  @!P0 NANOSLEEP.SYNCS 0x989680 ;  /* 0x009896800000895d */ /* 0x004fea0003900000 */
[----:B------:R-:W2:Y:S02]  /*9920*/  @!P0 SYNCS.PHASECHK.TRANS64 P0, [R0+URZ], R3 ;  /* 0x00000003000085a7 */ /* 0x000ea400080010ff */
[----:B--2---:R-:W-:Y:S05]  /*9930*/  @!P0 BRA `(.L_x_225) ;  /* 0xfffffffc00f08947 */ /* 0x004fea000383ffff */
[----:B------:R-:W-:Y:S05]  /*9940*/  BRA `(.L_x_226) ;  /* 0xffffffa4004c7947 */ /* 0x000fea000383ffff */
.L_x_80:
[----:B---3--:R-:W-:-:S07]  /*9950*/  MOV R0, UR5 ;  /* 0x0000000500007c02 */ /* 0x008fce0008000f00 */
.L_x_227:
[----:B-1----:R1:W2:Y:S02]  /*9960*/  SYNCS.PHASECHK.TRANS64.TRYWAIT P0, [R0+URZ], R3 ;  /* 0x00000003000075a7 */ /* 0x0022a400080011ff */
[----:B--2---:R-:W-:Y:S05]  /*9970*/  @!P0 NANOSLEEP.SYNCS 0x989680 ;  /* 0x009896800000895d */ /* 0x004fea0003900000 */
[----:B------:R-:W2:Y:S02]  /*9980*/  @!P0 SYNCS.PHASECHK.TRANS64 P0, [R0+URZ], R3 ;  /* 0x00000003000085a7 */ /* 0x000ea400080010ff */
[----:B--2---:R-:W-:Y:S05]  /*9990*/  @!P0 BRA `(.L_x_227) ;  /* 0xfffffffc00f08947 */ /* 0x004fea000383ffff */
[----:B------:R-:W-:Y:S05]  /*99a0*/  BRA `(.L_x_228) ;  /* 0xffffffa400587947 */ /* 0x000fea000383ffff */
.L_x_81:
[----:B---3--:R-:W-:-:S07]  /*99b0*/  MOV R0, UR5 ;  /* 0x0000000500007c02 */ /* 0x008fce0008000f00 */
.L_x_229:
[----:B-1----:R1:W2:Y:S02]  /*99c0*/  SYNCS.PHASECHK.TRANS64.TRYWAIT P0, [R0+URZ], R3 ;  /* 0x00000003000075a7 */ /* 0x0022a400080011ff */
[----:B--2---:R-:W-:Y:S05]  /*99d0*/  @!P0 NANOSLEEP.SYNCS 0x989680 ;  /* 0x009896800000895d */ /* 0x004fea0003900000 */
[----:B------:R-:W2:Y:S02]  /*99e0*/  @!P0 SYNCS.PHASECHK.TRANS64 P0, [R0+URZ], R3 ;  /* 0x00000003000085a7 */ /* 0x000ea400080010ff */
[----:B--2---:R-:W-:Y:S05]  /*99f0*/  @!P0 BRA `(.L_x_229) ;  /* 0xfffffffc00f08947 */ /* 0x004fea000383ffff */
[----:B------:R-:W-:Y:S05]  /*9a00*/  BRA `(.L_x_230) ;  /* 0xffffffa400647947 */ /* 0x000fea000383ffff */
.L_x_82:
[----:B---3--:R-:W-:-:S07]  /*9a10*/  MOV R0, UR5 ;  /* 0x0000000500007c02 */ /* 0x008fce0008000f00 */
.L_x_231:
[----:B-1----:R1:W2:Y:S02]  /*9a20*/  SYNCS.PHASECHK.TRANS64.TRYWAIT P0, [R0+URZ], R3 ;  /* 0x00000003000075a7 */ /* 0x0022a400080011ff */
[----:B--2---:R-:W-:Y:S05]  /*9a30*/  @!P0 NANOSLEEP.SYNCS 0x989680 ;  /* 0x009896800000895d */ /* 0x004fea0003900000 */
[----:B------:R-:W2:Y:S02]  /*9a40*/  @!P0 SYNCS.PHASECHK.TRANS64 P0, [R0+URZ], R3 ;  /* 0x00000003000085a7 */ /* 0x000ea400080010ff */
[----:B--2---:R-:W-:Y:S05]  /*9a50*/  @!P0 BRA `(.L_x_231) ;  /* 0xfffffffc00f08947 */ /* 0x004fea000383ffff */
[----:B------:R-:W-:Y:S05]  /*9a60*/  BRA `(.L_x_232) ;  /* 0xffffffa400707947 */ /* 0x000fea000383ffff */
.L_x_83:
[----:B---3--:R-:W-:-:S07]  /*9a70*/  MOV R0, UR5 ;  /* 0x0000000500007c02 */ /* 0x008fce0008000f00 */
.L_x_233:
[----:B-1----:R1:W2:Y:S02]  /*9a80*/  SYNCS.PHASECHK.TRANS64.TRYWAIT P0, [R0+URZ], R3 ;  /* 0x00000003000075a7 */ /* 0x0022a400080011ff */
[----:B--2---:R-:W-:Y:S05]  /*9a90*/  @!P0 NANOSLEEP.SYNCS 0x989680 ;  /* 0x009896800000895d */ /* 0x004fea0003900000 */
[----:B------:R-:W2:Y:S02]  /*9aa0*/  @!P0 SYNCS.PHASECHK.TRANS64 P0, [R0+URZ], R3 ;  /* 0x00000003000085a7 */ /* 0x000ea400080010ff */
[----:B--2---:R-:W-:Y:S05]  /*9ab0*/  @!P0 BRA `(.L_x_233) ;  /* 0xfffffffc00f08947 */ /* 0x004fea000383ffff */
[----:B------:R-:W-:Y:S05]  /*9ac0*/  BRA `(.L_x_234) ;  /* 0xffffffa4007c7947 */ /* 0x000fea000383ffff */
.L_x_86:
[----:B-1----:R1:W2:Y:S02]  /*9ad0*/  SYNCS.PHASECHK.TRANS64.TRYWAIT P0, [R0+URZ+0x310], R5 ;  /* 0x00031005000075a7 */ /* 0x0022a400080011ff */
[----:B--2---:R-:W-:Y:S05]  /*9ae0*/  @!P0 NANOSLEEP.SYNCS 0x989680 ;  /* 0x009896800000895d */ /* 0x004fea0003900000 */
[----:B------:R-:W2:Y:S02]  /*9af0*/  @!P0 SYNCS.PHASECHK.TRANS64 P0, [R0+URZ+0x310], R5 ;  /* 0x00031005000085a7 */ /* 0x000ea400080010ff */
[----:B--2---:R-:W-:Y:S05]  /*9b00*/  @!P0 BRA `(.L_x_86) ;  /* 0xfffffffc00f08947 */ /* 0x004fea000383ffff */
[----:B------:R-:W-:Y:S05]  /*9b10*/  BRA `(.L_x_235) ;  /* 0xffffffa400dc7947 */ /* 0x000fea000383ffff */
.L_x_87:
[----:B------:R-:W-:-:S07]  /*9b20*/  MOV R0, UR5 ;  /* 0x0000000500007c02 */ /* 0x000fce0008000f00 */
.L_x_236:
[----:B-1----:R1:W2:Y:S02]  /*9b30*/  SYNCS.PHASECHK.TRANS64.TRYWAIT P0, [R0+URZ+0x2c0], R7 ;  /* 0x0002c007000075a7 */ /* 0x0022a400080011ff */
[----:B--2---:R-:W-:Y:S05]  /*9b40*/  @!P0 NANOSLEEP.SYNCS 0x989680 ;  /* 0x009896800000895d */ /* 0x004fea0003900000 */
[----:B------:R-:W2:Y:S02]  /*9b50*/  @!P0 SYNCS.PHASECHK.TRANS64 P0, [R0+URZ+0x2c0], R7 ;  /* 0x0002c007000085a7 */ /* 0x000ea400080010ff */
[----:B--2---:R-:W-:Y:S05]  /*9b60*/  @!P0 BRA `(.L_x_236) ;  /* 0xfffffffc00f08947 */ /* 0x004fea000383ffff */
[----:B------:R-:W-:Y:S05]  /*9b70*/  BRA `(.L_x_237) ;  /* 0xffffffa400ec7947 */ /* 0x000fea000383ffff */
.L_x_88:
[----:B-1----:R1:W2:Y:S02]  /*9b80*/  SYNCS.PHASECHK.TRANS64.TRYWAIT P1, [R0+URZ+0x2b0], R5 ;  /* 0x0002b005000075a7 */ /* 0x0022a400080211ff */
[----:B--2---:R-:W-:Y:S05]  /*9b90*/  @!P1 NANOSLEEP.SYNCS 0x989680 ;  /* 0x009896800000995d */ /* 0x004fea0003900000 */
[----:B------:R-:W2:Y:S02]  /*9ba0*/  @!P1 SYNCS.PHASECHK.TRANS64 P1, [R0+URZ+0x2b0], R5 ;  /* 0x0002b005000095a7 */ /* 0x000ea400080210ff */
[----:B--2---:R-:W-:Y:S05]  /*9bb0*/  @!P1 BRA `(.L_x_88) ;  /* 0xfffffffc00f09947 */ /* 0x004fea000383ffff */
[----:B------:R-:W-:Y:S05]  /*9bc0*/  BRA `(.L_x_238) ;  /* 0xffffffa8001c7947 */ /* 0x000fea000383ffff */
.L_x_91:
[----:B------:R-:W-:-:S07]  /*9bd0*/  MOV R0, UR5 ;  /* 0x0000000500007c02 */ /* 0x000fce0008000f00 */
.L_x_239:
[----:B-1----:R1:W2:Y:S02]  /*9be0*/  SYNCS.PHASECHK.TRANS64.TRYWAIT P0, [R0+URZ+0x2c0], R3 ;  /* 0x0002c003000075a7 */ /* 0x0022a400080011ff */
[----:B--2---:R-:W-:Y:S05]  /*9bf0*/  @!P0 NANOSLEEP.SYNCS 0x989680 ;  /* 0x009896800000895d */ /* 0x004fea0003900000 */
[----:B------:R-:W2:Y:S02]  /*9c00*/  @!P0 SYNCS.PHASECHK.TRANS64 P0, [R0+URZ+0x2c0], R3 ;  /* 0x0002c003000085a7 */ /* 0x000ea400080010ff */
[----:B--2---:R-:W-:Y:S05]  /*9c10*/  @!P0 BRA `(.L_x_239) ;  /* 0xfffffffc00f08947 */ /* 0x004fea000383ffff */
[----:B------:R-:W-:Y:S05]  /*9c20*/  BRA `(.L_x_90) ;  /* 0xffffffa800707947 */ /* 0x000fea000383ffff */
.L_x_100:
[----:B-1----:R-:W-:-:S04]  /*9c30*/  MOV R4, UR6 ;  /* 0x0000000600047c02 */ /* 0x002fc80008000f00 */
[----:B------:R1:W2:Y:S03]  /*9c40*/  SYNCS.PHASECHK.TRANS64.TRYWAIT P0, [R4+URZ+0x8], R5 ;  /* 0x00000805040075a7 */ /* 0x0002a600080011ff */
[----:B--2---:R-:W-:Y:S05]  /*9c50*/  @!P0 NANOSLEEP.SYNCS 0x989680 ;  /* 0x009896800000895d */ /* 0x004fea0003900000 */
[----:B------:R-:W2:Y:S02]  /*9c60*/  @!P0 SYNCS.PHASECHK.TRANS64 P0, [R4+URZ+0x8], R5 ;  /* 0x00000805040085a7 */ /* 0x000ea400080010ff */
[----:B--2---:R-:W-:Y:S05]  /*9c70*/  @!P0 BRA `(.L_x_100) ;  /* 0xfffffffc00ec8947 */ /* 0x004fea000383ffff */
[----:B------:R-:W-:Y:S05]  /*9c80*/  BRA `(.L_x_99) ;  /* 0xffffffac00247947 */ /* 0x000fea000383ffff */
.L_x_102:
[----:B------:R-:W-:Y:S01]  /*9c90*/  BSSY B0, `(.L_x_240) ;  /* 0x0000006000007945 */ /* 0x000fe20003800000 */
[----:B------:R-:W-:-:S07]  /*9ca0*/  MOV R15, 0xffffffff ;  /* 0xffffffff000f7802 */ /* 0x000fce0000000f00 */
[----:B-1---5:R-:W-:Y:S05]  /*9cb0*/  WARPSYNC.COLLECTIVE R15, `(.L_x_241) ;  /* 0x000000000f0c7348 */ /* 0x022fea0003c00000 */
[----:B------:R-:W-:Y:S02]  /*9cc0*/  ELECT P6, UR79, PT ;  /* 0x00000000004f782f */ /* 0x000fe400038c0000 */
[----:B------:R-:W-:Y:S01]  /*9cd0*/  MOV R14, UR79 ;  /* 0x0000004f000e7c02 */ /* 0x000fe20008000f00 */
[----:B-1---5:R-:W-:Y:S10]  /*9ce0*/  ENDCOLLECTIVE ;  /* 0x000000000000791b */ /* 0x022ff40003800000 */
.L_x_241:
[----:B------:R-:W-:Y:S05]  /*9cf0*/  BSYNC B0 ;  /* 0x0000000000007941 */ /* 0x000fea0003800000 */
.L_x_240:
[----:B------:R-:W-:Y:S05]  /*9d00*/  BRA `(.L_x_242) ;  /* 0xffffffac00547947 */ /* 0x000fea000383ffff */
.L_x_104:
[----:B-1----:R-:W-:-:S04]  /*9d10*/  MOV R2, UR6 ;  /* 0x0000000600027c02 */ /* 0x002fc80008000f00 */
[----:B------:R1:W2:Y:S03]  /*9d20*/  SYNCS.PHASECHK.TRANS64.TRYWAIT P0, [R2+URZ+0x8], R3 ;  /* 0x00000803020075a7 */ /* 0x0002a600080011ff */
[----:B--2---:R-:W-:Y:S05]  /*9d30*/  @!P0 NANOSLEEP.SYNCS 0x989680 ;  /* 0x009896800000895d */ /* 0x004fea0003900000 */
[----:B------:R-:W2:Y:S02]  /*9d40*/  @!P0 SYNCS.PHASECHK.TRANS64 P0, [R2+URZ+0x8], R3 ;  /* 0x00000803020085a7 */ /* 0x000ea400080010ff */
[----:B--2---:R-:W-:Y:S05]  /*9d50*/  @!P0 BRA `(.L_x_104) ;  /* 0xfffffffc00ec8947 */ /* 0x004fea000383ffff */
[----:B------:R-:W-:Y:S05]  /*9d60*/  BRA `(.L_x_103) ;  /* 0xffffffac00587947 */ /* 0x000fea000383ffff */
.L_x_105:
[----:B-1----:R1:W2:Y:S02]  /*9d70*/  SYNCS.PHASECHK.TRANS64.TRYWAIT P0, [R0+URZ+0x2b0], R5 ;  /* 0x0002b005000075a7 */ /* 0x0022a400080011ff */
[----:B--2---:R-:W-:Y:S05]  /*9d80*/  @!P0 NANOSLEEP.SYNCS 0x989680 ;  /* 0x009896800000895d */ /* 0x004fea0003900000 */
[----:B------:R-:W2:Y:S02]  /*9d90*/  @!P0 SYNCS.PHASECHK.TRANS64 P0, [R0+URZ+0x2b0], R5 ;  /* 0x0002b005000085a7 */ /* 0x000ea400080010ff */
[----:B--2---:R-:W-:Y:S05]  /*9da0*/  @!P0 BRA `(.L_x_105) ;  /* 0xfffffffc00f08947 */ /* 0x004fea000383ffff */
[----:B------:R-:W-:Y:S05]  /*9db0*/  BRA `(.L_x_243) ;  /* 0xffffffb0002c7947 */ /* 0x000fea000383ffff */
.L_x_107:
[----:B------:R-:W-:-:S07]  /*9dc0*/  MOV R0, UR11 ;  /* 0x0000000b00007c02 */ /* 0x000fce0008000f00 */
.L_x_244:
[----:B-1----:R1:W2:Y:S02]  /*9dd0*/  SYNCS.PHASECHK.TRANS64.TRYWAIT P0, [R0+URZ+0x2f0], R5 ;  /* 0x0002f005000075a7 */ /* 0x0022a400080011ff */
[----:B--2---:R-:W-:Y:S05]  /*9de0*/  @!P0 NANOSLEEP.SYNCS 0x989680 ;  /* 0x009896800000895d */ /* 0x004fea0003900000 */
[----:B------:R-:W2:Y:S02]  /*9df0*/  @!P0 SYNCS.PHASECHK.TRANS64 P0, [R0+URZ+0x2f0], R5 ;  /* 0x0002f005000085a7 */ /* 0x000ea400080010ff */
[----:B--2---:R-:W-:Y:S05]  /*9e00*/  @!P0 BRA `(.L_x_244) ;  /* 0xfffffffc00f08947 */ /* 0x004fea000383ffff */
[----:B------:R-:W-:Y:S05]  /*9e10*/  BRA `(.L_x_245) ;  /* 0xffffffb000747947 */ /* 0x000fea000383ffff */
.L_x_110:
[----:B------:R-:W-:Y:S07]  /*9e20*/  MOV R0, UR9 ;  /* 0x0000000900007c02 */ /* 0x000fee0008000f00 */
.L_x_246:
[----:B-1----:R1:W2:Y:S02]  /*9e30*/  SYNCS.PHASECHK.TRANS64.TRYWAIT P0, [R0+URZ], R5 ;  /* 0x00000005000075a7 */ /* 0x0022a400080011ff */
[----:B--2---:R-:W-:Y:S05]  /*9e40*/  @!P0 NANOSLEEP.SYNCS 0x989680 ;  /* 0x009896800000895d */ /* 0x004fea0003900000 */
[----:B------:R-:W2:Y:S02]  /*9e50*/  @!P0 SYNCS.PHASECHK.TRANS64 P0, [R0+URZ], R5 ;  /* 0x00000005000085a7 */ /* 0x000ea400080010ff */
[----:B--2---:R-:W-:Y:S05]  /*9e60*/  @!P0 BRA `(.L_x_246) ;  /* 0xfffffffc00f08947 */ /* 0x004fea000383ffff */
[----:B------:R-:W-:Y:S05]  /*9e70*/  BRA `(.L_x_109) ;  /* 0xffffffb0008c7947 */ /* 0x000fea000383ffff */
.L_x_114:
[----:B-1----:R-:W-:-:S07]  /*9e80*/  MOV R0, UR7 ;  /* 0x0000000700007c02 */ /* 0x002fce0008000f00 */
.L_x_247:
[----:B-1----:R1:W2:Y:S02]  /*9e90*/  SYNCS.PHASECHK.TRANS64.TRYWAIT P0, [R0+URZ], R3 ;  /* 0x00000003000075a7 */ /* 0x0022a400080011ff */
[----:B--2---:R-:W-:Y:S05]  /*9ea0*/  @!P0 NANOSLEEP.SYNCS 0x989680 ;  /* 0x009896800000895d */ /* 0x004fea0003900000 */
[----:B------:R-:W2:Y:S02]  /*9eb0*/  @!P0 SYNCS.PHASECHK.TRANS64 P0, [R0+URZ], R3 ;  /* 0x00000003000085a7 */ /* 0x000ea400080010ff */
[----:B--2---:R-:W-:Y:S05]  /*9ec0*/  @!P0 BRA `(.L_x_247) ;  /* 0xfffffffc00f08947 */ /* 0x004fea000383ffff */
[----:B------:R-:W-:Y:S05]  /*9ed0*/  BRA `(.L_x_248) ;  /* 0xffffffb400447947 */ /* 0x000fea000383ffff */
.L_x_115:
[----:B------:R-:W-:-:S07]  /*9ee0*/  MOV R0, UR7 ;  /* 0x0000000700007c02 */ /* 0x000fce0008000f00 */
.L_x_249:
[----:B-1----:R1:W2:Y:S02]  /*9ef0*/  SYNCS.PHASECHK.TRANS64.TRYWAIT P0, [R0+URZ], R3 ;  /* 0x00000003000075a7 */ /* 0x0022a400080011ff */
[----:B--2---:R-:W-:Y:S05]  /*9f00*/  @!P0 NANOSLEEP.SYNCS 0x989680 ;  /* 0x009896800000895d */ /* 0x004fea0003900000 */
[----:B------:R-:W2:Y:S02]  /*9f10*/  @!P0 SYNCS.PHASECHK.TRANS64 P0, [R0+URZ], R3 ;  /* 0x00000003000085a7 */ /* 0x000ea400080010ff */
[----:B--2---:R-:W-:Y:S05]  /*9f20*/  @!P0 BRA `(.L_x_249) ;  /* 0xfffffffc00f08947 */ /* 0x004fea000383ffff */
[----:B------:R-:W-:Y:S05]  /*9f30*/  BRA `(.L_x_250) ;  /* 0xffffffb400507947 */ /* 0x000fea000383ffff */
.L_x_116:
[----:B------:R-:W-:-:S07]  /*9f40*/  MOV R0, UR7 ;  /* 0x0000000700007c02 */ /* 0x000fce0008000f00 */
.L_x_251:
[----:B-1----:R1:W2:Y:S02]  /*9f50*/  SYNCS.PHASECHK.TRANS64.TRYWAIT P0, [R0+URZ], R3 ;  /* 0x00000003000075a7 */ /* 0x0022a400080011ff */
[----:B--2---:R-:W-:Y:S05]  /*9f60*/  @!P0 NANOSLEEP.SYNCS 0x989680 ;  /* 0x009896800000895d */ /* 0x004fea0003900000 */
[----:B------:R-:W2:Y:S02]  /*9f70*/  @!P0 SYNCS.PHASECHK.TRANS64 P0, [R0+URZ], R3 ;  /* 0x00000003000085a7 */ /* 0x000ea400080010ff */
[----:B--2---:R-:W-:Y:S05]  /*9f80*/  @!P0 BRA `(.L_x_251) ;  /* 0xfffffffc00f08947 */ /* 0x004fea000383ffff */
[----:B------:R-:W-:Y:S05]  /*9f90*/  BRA `(.L_x_252) ;  /* 0xffffffb4005c7947 */ /* 0x000fea000383ffff */
.L_x_119:
[----:B------:R-:W-:-:S07]  /*9fa0*/  MOV R0, UR8 ;  /* 0x0000000800007c02 */ /* 0x000fce0008000f00 */
.L_x_253:
[----:B-1----:R1:W2:Y:S02]  /*9fb0*/  SYNCS.PHASECHK.TRANS64.TRYWAIT P1, [R0+URZ+0x330], R3 ;  /* 0x00033003000075a7 */ /* 0x0022a400080211ff */
[----:B--2---:R-:W-:Y:S05]  /*9fc0*/  @!P1 NANOSLEEP.SYNCS 0x989680 ;  /* 0x009896800000995d */ /* 0x004fea0003900000 */
[----:B------:R-:W2:Y:S02]  /*9fd0*/  @!P1 SYNCS.PHASECHK.TRANS64 P1, [R0+URZ+0x330], R3 ;  /* 0x00033003000095a7 */ /* 0x000ea400080210ff */
[----:B--2---:R-:W-:Y:S05]  /*9fe0*/  @!P1 BRA `(.L_x_253) ;  /* 0xfffffffc00f09947 */ /* 0x004fea000383ffff */
[----:B------:R-:W-:Y:S05]  /*9ff0*/  BRA `(.L_x_254) ;  /* 0xffffffb400a87947 */ /* 0x000fea000383ffff */
.L_x_124:
[----:B--2---:R2:W4:Y:S02]  /*a000*/  SYNCS.PHASECHK.TRANS64.TRYWAIT P0, [R0+URZ+0x2b0], R3 ;  /* 0x0002b003000075a7 */ /* 0x00452400080011ff */
[----:B----4-:R-:W-:Y:S05]  /*a010*/  @!P0 NANOSLEEP.SYNCS 0x989680 ;  /* 0x009896800000895d */ /* 0x010fea0003900000 */
[----:B------:R-:W4:Y:S02]  /*a020*/  @!P0 SYNCS.PHASECHK.TRANS64 P0, [R0+URZ+0x2b0], R3 ;  /* 0x0002b003000085a7 */ /* 0x000f2400080010ff */
[----:B----4-:R-:W-:Y:S05]  /*a030*/  @!P0 BRA `(.L_x_124) ;  /* 0xfffffffc00f08947 */ /* 0x010fea000383ffff */
[----:B------:R-:W-:Y:S05]  /*a040*/  BRA `(.L_x_255) ;  /* 0xffffffb800ac7947 */ /* 0x000fea000383ffff */
.L_x_127:
[----:B------:R-:W-:Y:S07]  /*a050*/  MOV R0, UR6 ;  /* 0x0000000600007c02 */ /* 0x000fee0008000f00 */
.L_x_256:
[----:B--2---:R2:W4:Y:S02]  /*a060*/  SYNCS.PHASECHK.TRANS64.TRYWAIT P0, [R0+URZ+0x2a8], R3 ;  /* 0x0002a803000075a7 */ /* 0x00452400080011ff */
[----:B----4-:R-:W-:Y:S05]  /*a070*/  @!P0 NANOSLEEP.SYNCS 0x989680 ;  /* 0x009896800000895d */ /* 0x010fea0003900000 */
[----:B------:R-:W4:Y:S02]  /*a080*/  @!P0 SYNCS.PHASECHK.TRANS64 P0, [R0+URZ+0x2a8], R3 ;  /* 0x0002a803000085a7 */ /* 0x000f2400080010ff */
[----:B----4-:R-:W-:Y:S05]  /*a090*/  @!P0 BRA `(.L_x_256) ;  /* 0xfffffffc00f08947 */ /* 0x010fea000383ffff */
[----:B------:R-:W-:Y:S05]  /*a0a0*/  BRA `(.L_x_126) ;  /* 0xffffffbc00987947 */ /* 0x000fea000383ffff */
.L_x_130:
[----:B------:R-:W-:Y:S07]  /*a0b0*/  MOV R3, UR6 ;  /* 0x0000000600037c02 */ /* 0x000fee0008000f00 */
.L_x_257:
[----:B-1----:R1:W2:Y:S02]  /*a0c0*/  SYNCS.PHASECHK.TRANS64.TRYWAIT P2, [R3+URZ+0x298], R26 ;  /* 0x0002981a030075a7 */ /* 0x0022a400080411ff */
[----:B--2---:R-:W-:Y:S05]  /*a0d0*/  @!P2 NANOSLEEP.SYNCS 0x989680 ;  /* 0x009896800000a95d */ /* 0x004fea0003900000 */
[----:B------:R-:W2:Y:S02]  /*a0e0*/  @!P2 SYNCS.PHASECHK.TRANS64 P2, [R3+URZ+0x298], R26 ;  /* 0x0002981a0300a5a7 */ /* 0x000ea400080410ff */
[----:B--2---:R-:W-:Y:S05]  /*a0f0*/  @!P2 BRA `(.L_x_257) ;  /* 0xfffffffc00f0a947 */ /* 0x004fea000383ffff */
[----:B------:R-:W-:Y:S05]  /*a100*/  BRA `(.L_x_258) ;  /* 0xffffffc0002c7947 */ /* 0x000fea000383ffff */
.L_x_133:
[----:B--2---:R2:W3:Y:S02]  /*a110*/  SYNCS.PHASECHK.TRANS64.TRYWAIT P0, [R0+URZ+0x2b0], R3 ;  /* 0x0002b003000075a7 */ /* 0x0044e400080011ff */
[----:B---3--:R-:W-:Y:S05]  /*a120*/  @!P0 NANOSLEEP.SYNCS 0x989680 ;  /* 0x009896800000895d */ /* 0x008fea0003900000 */
[----:B------:R-:W3:Y:S02]  /*a130*/  @!P0 SYNCS.PHASECHK.TRANS64 P0, [R0+URZ+0x2b0], R3 ;  /* 0x0002b003000085a7 */ /* 0x000ee400080010ff */
[----:B---3--:R-:W-:Y:S05]  /*a140*/  @!P0 BRA `(.L_x_133) ;  /* 0xfffffffc00f08947 */ /* 0x008fea000383ffff */
[----:B------:R-:W-:Y:S05]  /*a150*/  BRA `(.L_x_259) ;  /* 0xffffffc4008c7947 */ /* 0x000fea000383ffff */
.L_x_144:
[----:B-1----:R-:W-:Y:S04]  /*a160*/  MOV R0, UR43 ;  /* 0x0000002b00007c02 */ /* 0x002fe80008000f00 */
[----:B------:R1:W2:Y:S03]  /*a170*/  SYNCS.PHASECHK.TRANS64.TRYWAIT P1, [R0+URZ+0x290], R3 ;  /* 0x00029003000075a7 */ /* 0x0002a600080211ff */
[----:B--2---:R-:W-:Y:S05]  /*a180*/  @!P1 NANOSLEEP.SYNCS 0x989680 ;  /* 0x009896800000995d */ /* 0x004fea0003900000 */
[----:B------:R-:W2:Y:S02]  /*a190*/  @!P1 SYNCS.PHASECHK.TRANS64 P1, [R0+URZ+0x290], R3 ;  /* 0x00029003000095a7 */ /* 0x000ea400080210ff */
[----:B--2---:R-:W-:Y:S05]  /*a1a0*/  @!P1 BRA `(.L_x_144) ;  /* 0xfffffffc00ec9947 */ /* 0x004fea000383ffff */
[----:B------:R-:W-:Y:S05]  /*a1b0*/  BRA `(.L_x_143) ;  /* 0xffffffd000887947 */ /* 0x000fea000383ffff */
.L_x_146:
[----:B------:R1:W1:Y:S02]  /*a1c0*/  SYNCS.PHASECHK.TRANS64.TRYWAIT P1, [R187+URZ+0x2d0], R2 ;  /* 0x0002d002bb0075a7 */ /* 0x00026400080211ff */
[----:B-1----:R-:W-:Y:S05]  /*a1d0*/  @!P1 NANOSLEEP.SYNCS 0x989680 ;  /* 0x009896800000995d */ /* 0x002fea0003900000 */
[----:B------:R-:W1:Y:S02]  /*a1e0*/  @!P1 SYNCS.PHASECHK.TRANS64 P1, [R187+URZ+0x2d0], R2 ;  /* 0x0002d002bb0095a7 */ /* 0x000e6400080210ff */
[----:B-1----:R-:W-:Y:S05]  /*a1f0*/  @!P1 BRA `(.L_x_146) ;  /* 0xfffffffc00f09947 */ /* 0x002fea000383ffff */
[----:B------:R-:W-:Y:S05]  /*a200*/  BRA `(.L_x_145) ;  /* 0xffffffd000cc7947 */ /* 0x000fea000383ffff */
        .weak           $__internal_0_$__cuda_sm10x_tcgen05_guardrail_trap_col_being_dealloced_not_returned_by_alloc
        .type           $__internal_0_$__cuda_sm10x_tcgen05_guardrail_trap_col_being_dealloced_not_returned_by_alloc,@function
        .size           $__internal_0_$__cuda_sm10x_tcgen05_guardrail_trap_col_being_dealloced_not_returned_by_alloc,($__internal_1_$__cuda_sm10x_tcgen05_guardrail_trap_phase_invalid_during_alloc - $__internal_0_$__cuda_sm10x_tcgen05_guardrail_trap_col_being_dealloced_not_returned_by_alloc)
$__internal_0_$__cuda_sm10x_tcgen05_guardrail_trap_col_being_dealloced_not_returned_by_alloc:
[----:B------:R-:W-:Y:S05]  /*a210*/  BPT.TRAP 0x1 ;  /* 0x000000040000795c */ /* 0x000fea0000300000 */
[----:B------:R-:W-:-:S04]  /*a220*/  HFMA2 R3, -RZ, RZ, 0, 0 ;  /* 0x00000000ff037431 */ /* 0x000fc800000001ff */
[----:B------:R-:W-:Y:S05]  /*a230*/  RET.REL.NODEC R2 `(_ZN7cutlass13device_kernelINS_4gemm6kernel13GemmUniversalIN4cute5tupleIJiiiiEEENS1_10collective13CollectiveMmaINS1_35MainloopSm100TmaUmmaWarpSpecializedILi41ELi2ELi4ENS5_IJNS4_1CILi2EEENSA_ILi1EEESC_EEEEENS5_IJNSA_ILi256EEENSA_ILi64EEENSA_ILi32EEEEEEaNS5_IJlSC_lEEEaSJ_NS4_8TiledMMAINS4_8MMA_AtomIJNS4_21SM100_MMA_S8_2x1SM_SSIaaiLi256ELi64ELNS4_4UMMA5MajorE0ELSO_0ELNSN_8SaturateE0EEEEEENS4_6LayoutINS5_IJSC_SC_SC_EEENS5_IJNSA_ILi0EEESU_SU_EEEEENS5_IJNS4_10UnderscoreESX_SX_EEEEENS4_18SM100_TMA_2SM_LOADENS4_14ComposedLayoutINS4_7SwizzleILi1ELi4ELi3EEENS4_18smem_ptr_flag_bitsILi8EEENSS_INS5_IJNSA_ILi8EEESH_EEENS5_IJSH_SC_EEEEEEEvNS4_8identityES10_S1A_vS1B_EENS_8epilogue10collective18CollectiveEpilogueINS1D_23Sm100TmaWarpSpecializedILi1ELi1ELi64ELb0ELb0EEEJNS5_IJNSA_ILi128EEESG_SH_EEENS5_IJNSS_IS1I_SC_EENSS_ISG_SC_EEEEEaSJ_aSJ_NS1D_6fusion15FusionCallbacksIS1H_NS1N_17LinearCombinationIaiaiLNS_15FloatRoundStyleE2EEES1J_S1M_JEEENS4_5SM1004TMEM4LOAD26SM100_TMEM_LOAD_32dp32b64xENS4_13SM90_TMA_LOADENS11_INS12_ILi2ELi4ELi3EEES15_NSS_INS5_IJS16_SG_EEENS5_IJSG_SC_EEEEEEENS4_39AutoVectorizingCopyWithAssumedAlignmentILi128EEENS4_14SM90_TMA_STOREES22_S24_S24_EEEvvEEEEvNT_6ParamsE) ;  /* 0xffffff5c02707950 */ /* 0x000fea0003c3ffff */
        .weak           $__internal_1_$__cuda_sm10x_tcgen05_guardrail_trap_phase_invalid_during_alloc
        .type           $__internal_1_$__cuda_sm10x_tcgen05_guardrail_trap_phase_invalid_during_alloc,@function
        .size           $__internal_1_$__cuda_sm10x_tcgen05_guardrail_trap_phase_invalid_during_alloc,($__internal_2_$__cuda_sm10x_tcgen05_guardrail_trap_unallocated_columns_being_dealloced - $__internal_1_$__cuda_sm10x_tcgen05_guardrail_trap_phase_invalid_during_alloc)
$__internal_1_$__cuda_sm10x_tcgen05_guardrail_trap_phase_invalid_during_alloc:
[----:B------:R-:W-:Y:S05]  /*a240*/  BPT.TRAP 0x1 ;  /* 0x000000040000795c */ /* 0x000fea0000300000 */
[----:B------:R-:W-:-:S04]  /*a250*/  MOV R3, 0x0 ;  /* 0x0000000000037802 */ /* 0x000fc80000000f00 */
[----:B------:R-:W-:Y:S05]  /*a260*/  RET.REL.NODEC R2 `(_ZN7cutlass13device_kernelINS_4gemm6kernel13GemmUniversalIN4cute5tupleIJiiiiEEENS1_10collective13CollectiveMmaINS1_35MainloopSm100TmaUmmaWarpSpecializedILi41ELi2ELi4ENS5_IJNS4_1CILi2EEENSA_ILi1EEESC_EEEEENS5_IJNSA_ILi256EEENSA_ILi64EEENSA_ILi32EEEEEEaNS5_IJlSC_lEEEaSJ_NS4_8TiledMMAINS4_8MMA_AtomIJNS4_21SM100_MMA_S8_2x1SM_SSIaaiLi256ELi64ELNS4_4UMMA5MajorE0ELSO_0ELNSN_8SaturateE0EEEEEENS4_6LayoutINS5_IJSC_SC_SC_EEENS5_IJNSA_ILi0EEESU_SU_EEEEENS5_IJNS4_10UnderscoreESX_SX_EEEEENS4_18SM100_TMA_2SM_LOADENS4_14ComposedLayoutINS4_7SwizzleILi1ELi4ELi3EEENS4_18smem_ptr_flag_bitsILi8EEENSS_INS5_IJNSA_ILi8EEESH_EEENS5_IJSH_SC_EEEEEEEvNS4_8identityES10_S1A_vS1B_EENS_8epilogue10collective18CollectiveEpilogueINS1D_23Sm100TmaWarpSpecializedILi1ELi1ELi64ELb0ELb0EEEJNS5_IJNSA_ILi128EEESG_SH_EEENS5_IJNSS_IS1I_SC_EENSS_ISG_SC_EEEEEaSJ_aSJ_NS1D_6fusion15FusionCallbacksIS1H_NS1N_17LinearCombinationIaiaiLNS_15FloatRoundStyleE2EEES1J_S1M_JEEENS4_5SM1004TMEM4LOAD26SM100_TMEM_LOAD_32dp32b64xENS4_13SM90_TMA_LOADENS11_INS12_ILi2ELi4ELi3EEES15_NSS_INS5_IJS16_SG_EEENS5_IJSG_SC_EEEEEEENS4_39AutoVectorizingCopyWithAssumedAlignmentILi128EEENS4_14SM90_TMA_STOREES22_S24_S24_EEEvvEEEEvNT_6ParamsE) ;  /* 0xffffff5c02647950 */ /* 0x000fea0003c3ffff */
        .weak           $__internal_2_$__cuda_sm10x_tcgen05_guardrail_trap_unallocated_columns_being_dealloced
        .type           $__internal_2_$__cuda_sm10x_tcgen05_guardrail_trap_unallocated_columns_being_dealloced,@function
        .size           $__internal_2_$__cuda_sm10x_tcgen05_guardrail_trap_unallocated_columns_being_dealloced,(.L_x_261 - $__internal_2_$__cuda_sm10x_tcgen05_guardrail_trap_unallocated_columns_being_dealloced)
$__internal_2_$__cuda_sm10x_tcgen05_guardrail_trap_unallocated_columns_being_dealloced:
[----:B------:R-:W-:Y:S05]  /*a270*/  BPT.TRAP 0x1 ;  /* 0x000000040000795c */ /* 0x000fea0000300000 */
[----:B------:R-:W-:-:S04]  /*a280*/  HFMA2 R3, -RZ, RZ, 0, 0 ;  /* 0x00000000ff037431 */ /* 0x000fc800000001ff */
[----:B------:R-:W-:Y:S05]  /*a290*/  RET.REL.NODEC R2 `(_ZN7cutlass13device_kernelINS_4gemm6kernel13GemmUniversalIN4cute5tupleIJiiiiEEENS1_10collective13CollectiveMmaINS1_35MainloopSm100TmaUmmaWarpSpecializedILi41ELi2ELi4ENS5_IJNS4_1CILi2EEENSA_ILi1EEESC_EEEEENS5_IJNSA_ILi256EEENSA_ILi64EEENSA_ILi32EEEEEEaNS5_IJlSC_lEEEaSJ_NS4_8TiledMMAINS4_8MMA_AtomIJNS4_21SM100_MMA_S8_2x1SM_SSIaaiLi256ELi64ELNS4_4UMMA5MajorE0ELSO_0ELNSN_8SaturateE0EEEEEENS4_6LayoutINS5_IJSC_SC_SC_EEENS5_IJNSA_ILi0EEESU_SU_EEEEENS5_IJNS4_10UnderscoreESX_SX_EEEEENS4_18SM100_TMA_2SM_LOADENS4_14ComposedLayoutINS4_7SwizzleILi1ELi4ELi3EEENS4_18smem_ptr_flag_bitsILi8EEENSS_INS5_IJNSA_ILi8EEESH_EEENS5_IJSH_SC_EEEEEEEvNS4_8identityES10_S1A_vS1B_EENS_8epilogue10collective18CollectiveEpilogueINS1D_23Sm100TmaWarpSpecializedILi1ELi1ELi64ELb0ELb0EEEJNS5_IJNSA_ILi128EEESG_SH_EEENS5_IJNSS_IS1I_SC_EENSS_ISG_SC_EEEEEaSJ_aSJ_NS1D_6fusion15FusionCallbacksIS1H_NS1N_17LinearCombinationIaiaiLNS_15FloatRoundStyleE2EEES1J_S1M_JEEENS4_5SM1004TMEM4LOAD26SM100_TMEM_LOAD_32dp32b64xENS4_13SM90_TMA_LOADENS11_INS12_ILi2ELi4ELi3EEES15_NSS_INS5_IJS16_SG_EEENS5_IJSG_SC_EEEEEEENS4_39AutoVectorizingCopyWithAssumedAlignmentILi128EEENS4_14SM90_TMA_STOREES22_S24_S24_EEEvvEEEEvNT_6ParamsE) ;  /* 0xffffff5c02587950 */ /* 0x000fea0003c3ffff */
.L_x_260:
[----:B------:R-:W-:-:S00]  /*a2a0*/  BRA `(.L_x_260) ;  /* 0xfffffffc00fc7947 */ /* 0x000fc0000383ffff */
[----:B------:R-:W-:-:S00]  /*a2b0*/  NOP ;  /* 0x0000000000007918 */ /* 0x000fc00000000000 */
        /* <DEDUP_REMOVED lines=12> */
.L_x_261:


//--------------------- .nv.global.init           --------------------------
	.section	.nv.global.init,"aw",@progbits
.nv.global.init:
	.type		$str$27,@object
	.size		$str$27,($str$28 - $str$27)
$str$27:
        /*0000*/ 	.byte	0x28, 0x61, 0x64, 0x64, 0x72, 0x65, 0x73, 0x73, 0x20, 0x26, 0x20, 0x6d, 0x61, 0x73, 0x6b, 0x29
        /*0010*/ 	.byte	0x20, 0x3d, 0x3d, 0x20, 0x30, 0x00
	.type		$str$28,@object
	.size		$str$28,($str$26 - $str$28)
$str$28:
        /*0016*/ 	.byte	0x2f, 0x74, 0x6d, 0x70, 0x2f, 0x63, 0x75, 0x74, 0x6c, 0x61, 0x73, 0x73, 0x5f, 0x73, 0x77, 0x65
        /*0026*/ 	.byte	0x65, 0x70, 0x5f, 0x73, 0x72, 0x63, 0x2f, 0x69, 0x6e, 0x63, 0x6c, 0x75, 0x64, 0x65, 0x2f, 0x63
        /*0036*/ 	.byte	0x75, 0x74, 0x65, 0x2f, 0x70, 0x6f, 0x69, 0x6e, 0x74, 0x65, 0x72, 0x5f, 0x66, 0x6c, 0x61, 0x67
        /*0046*/ 	.byte	0x67, 0x65, 0x64, 0x2e, 0x68, 0x70, 0x70, 0x00
	.type		$str$26,@object
	.size		$str$26,($str$25 - $str$26)
$str$26:
        /*004e*/ 	.byte	0x2f, 0x74, 0x6d, 0x70, 0x2f, 0x63, 0x75, 0x74, 0x6c, 0x61, 0x73, 0x73, 0x5f, 0x73, 0x77, 0x65
        /*005e*/ 	.byte	0x65, 0x70, 0x5f, 0x73, 0x72, 0x63, 0x2f, 0x69, 0x6e, 0x63, 0x6c, 0x75, 0x64, 0x65, 0x2f, 0x63
        /*006e*/ 	.byte	0x75, 0x74, 0x65, 0x2f, 0x61, 0x74, 0x6f, 0x6d, 0x2f, 0x63, 0x6f, 0x70, 0x79, 0x5f, 0x74, 0x72
        /*007e*/ 	.byte	0x61, 0x69, 0x74, 0x73, 0x5f, 0x73, 0x6d, 0x31, 0x30, 0x30, 0x2e, 0x68, 0x70, 0x70, 0x00
	.type		$str$25,@object
	.size		$str$25,(__unnamed_1 - $str$25)
$str$25:
        /*008d*/ 	.byte	0x28, 0x28, 0x75, 0x69, 0x6e, 0x74, 0x33, 0x32, 0x5f, 0x74, 0x28, 0x74, 0x68, 0x72, 0x65, 0x61
        /*009d*/ 	.byte	0x64, 0x49, 0x64, 0x78, 0x2e, 0x78, 0x29, 0x20, 0x2f, 0x20, 0x33, 0x32, 0x29, 0x20, 0x25, 0x20
        /*00ad*/ 	.byte	0x34, 0x29, 0x20, 0x3d, 0x3d, 0x20, 0x28, 0x28, 0x28, 0x74, 0x6d, 0x65, 0x6d, 0x5f, 0x61, 0x64
        /*00bd*/ 	.byte	0x64, 0x72, 0x20, 0x3e, 0x3e, 0x20, 0x31, 0x36, 0x29, 0x20, 0x2f, 0x20, 0x33, 0x32, 0x29, 0x20
        /*00cd*/ 	.byte	0x25, 0x20, 0x34, 0x29, 0x00
	.type		__unnamed_1,@object
	.size		__unnamed_1,(__unnamed_2 - __unnamed_1)
__unnamed_1:
        /*00d2*/ 	.byte	0x61, 0x75, 0x74, 0x6f, 0x20, 0x63, 0x75, 0x74, 0x65, 0x3a, 0x3a, 0x61, 0x73, 0x5f, 0x70, 0x6f
        /* <DEDUP_REMOVED lines=24> */
        /*0262*/ 	.byte	0x5d, 0x00
	.type		__unnamed_2,@object
	.size		__unnamed_2,(.L_2 - __unnamed_2)
__unnamed_2:
        /* <DEDUP_REMOVED lines=42> */
        /*0504*/ 	.byte	0x43, 0x3c, 0x30, 0x3e, 0x3e, 0x3e, 0x3e, 0x5d, 0x00
.L_2:


//--------------------- .nv.shared._ZN7cutlass13device_kernelINS_4gemm6kernel13GemmUniversalIN4cute5tupleIJiiiiEEENS1_10collective13CollectiveMmaINS1_35MainloopSm100TmaUmmaWarpSpecializedILi41ELi2ELi4ENS5_IJNS4_1CILi2EEENSA_ILi1EEESC_EEEEENS5_IJNSA_ILi256EEENSA_ILi64EEENSA_ILi32EEEEEEaNS5_IJlSC_lEEEaSJ_NS4_8TiledMMAINS4_8MMA_AtomIJNS4_21SM100_MMA_S8_2x1SM_SSIaaiLi256ELi64ELNS4_4UMMA5MajorE0ELSO_0ELNSN_8SaturateE0EEEEEENS4_6LayoutINS5_IJSC_SC_SC_EEENS5_IJNSA_ILi0EEESU_SU_EEEEENS5_IJNS4_10UnderscoreESX_SX_EEEEENS4_18SM100_TMA_2SM_LOADENS4_14ComposedLayoutINS4_7SwizzleILi1ELi4ELi3EEENS4_18smem_ptr_flag_bitsILi8EEENSS_INS5_IJNSA_ILi8EEESH_EEENS5_IJSH_SC_EEEEEEEvNS4_8identityES10_S1A_vS1B_EENS_8epilogue10collective18CollectiveEpilogueINS1D_23Sm100TmaWarpSpecializedILi1ELi1ELi64ELb0ELb0EEEJNS5_IJNSA_ILi128EEESG_SH_EEENS5_IJNSS_IS1I_SC_EENSS_ISG_SC_EEEEEaSJ_aSJ_NS1D_6fusion15FusionCallbacksIS1H_NS1N_17LinearCombinationIaiaiLNS_15FloatRoundStyleE2EEES1J_S1M_JEEENS4_5SM1004TMEM4LOAD26SM100_TMEM_LOAD_32dp32b64xENS4_13SM90_TMA_LOADENS11_INS12_ILi2ELi4ELi3EEES15_NSS_INS5_IJS16_SG_EEENS5_IJSG_SC_EEEEEEENS4_39AutoVectorizingCopyWithAssumedAlignmentILi128EEENS4_14SM90_TMA_STOREES22_S24_S24_EEEvvEEEEvNT_6ParamsE --------------------------
	.section	.nv.shared._ZN7cutlass13device_kernelINS_4gemm6kernel13GemmUniversalIN4cute5tupleIJiiiiEEENS1_10collective13CollectiveMmaINS1_35MainloopSm100TmaUmmaWarpSpecializedILi41ELi2ELi4ENS5_IJNS4_1CILi2EEENSA_ILi1EEESC_EEEEENS5_IJNSA_ILi256EEENSA_ILi64EEENSA_ILi32EEEEEEaNS5_IJlSC_lEEEaSJ_NS4_8TiledMMAINS4_8MMA_AtomIJNS4_21SM100_MMA_S8_2x1SM_SSIaaiLi256ELi64ELNS4_4UMMA5MajorE0ELSO_0ELNSN_8SaturateE0EEEEEENS4_6LayoutINS5_IJSC_SC_SC_EEENS5_IJNSA_ILi0EEESU_SU_EEEEENS5_IJNS4_10UnderscoreESX_SX_EEEEENS4_18SM100_TMA_2SM_LOADENS4_14ComposedLayoutINS4_7SwizzleILi1ELi4ELi3EEENS4_18smem_ptr_flag_bitsILi8EEENSS_INS5_IJNSA_ILi8EEESH_EEENS5_IJSH_SC_EEEEEEEvNS4_8identityES10_S1A_vS1B_EENS_8epilogue10collective18CollectiveEpilogueINS1D_23Sm100TmaWarpSpecializedILi1ELi1ELi64ELb0ELb0EEEJNS5_IJNSA_ILi128EEESG_SH_EEENS5_IJNSS_IS1I_SC_EENSS_ISG_SC_EEEEEaSJ_aSJ_NS1D_6fusion15FusionCallbacksIS1H_NS1N_17LinearCombinationIaiaiLNS_15FloatRoundStyleE2EEES1J_S1M_JEEENS4_5SM1004TMEM4LOAD26SM100_TMEM_LOAD_32dp32b64xENS4_13SM90_TMA_LOADENS11_INS12_ILi2ELi4ELi3EEES15_NSS_INS5_IJS16_SG_EEENS5_IJSG_SC_EEEEEEENS4_39AutoVectorizingCopyWithAssumedAlignmentILi128EEENS4_14SM90_TMA_STOREES22_S24_S24_EEEvvEEEEvNT_6ParamsE,"aw",@nobits
	.sectionflags	@""
	.align	16
	.zero		1024


//--------------------- .nv.shared.reserved.0     --------------------------
	.section	.nv.shared.reserved.0,"aw",@nobits
	.weak		__nv_reservedSMEM_offset_0_alias
	.size		__nv_reservedSMEM_offset_0_alias, 0, 64
	.other		__nv_reservedSMEM_offset_0_alias,@"STO_CUDA_RESERVED_SHARED STV_DEFAULT"
__nv_reservedSMEM_offset_0_alias:
	.zero		0
.nv.shared.reserved.0:
	.zero		64
	.weak		__nv_reservedSMEM_tcgen05_partition
	.type		__nv_reservedSMEM_tcgen05_partition,@object
	.size		__nv_reservedSMEM_tcgen05_partition,(.L_0 - __nv_reservedSMEM_tcgen05_partition)
__nv_reservedSMEM_tcgen05_partition:
	.zero		32
.L_0:


//--------------------- .nv.global                --------------------------
	.section	.nv.global,"aw",@nobits
.nv.global:
	.type		_ZN40_INTERNAL_3c524d52_4_k_cu_046613c0_317974cute1_E,@object
	.size		_ZN40_INTERNAL_3c524d52_4_k_cu_046613c0_317974cute1_E,(_ZN40_INTERNAL_3c524d52_4_k_cu_046613c0_317974cuda3std3__45__cpo6cbeginE - _ZN40_INTERNAL_3c524d52_4_k_cu_046613c0_317974cute1_E)
_ZN40_INTERNAL_3c524d52_4_k_cu_046613c0_317974cute1_E:
	.zero		1
	.type		_ZN40_INTERNAL_3c524d52_4_k_cu_046613c0_317974cuda3std3__45__cpo6cbeginE,@object
	.size		_ZN40_INTERNAL_3c524d52_4_k_cu_046613c0_317974cuda3std3__45__cpo6cbeginE,(_ZN40_INTERNAL_3c524d52_4_k_cu_046613c0_317974cuda3std3__48in_placeE - _ZN40_INTERNAL_3c524d52_4_k_cu_046613c0_317974cuda3std3__45__cpo6cbeginE)
_ZN40_INTERNAL_3c524d52_4_k_cu_046613c0_317974cuda3std3__45__cpo6cbeginE:
	.zero		1
	.type		_ZN40_INTERNAL_3c524d52_4_k_cu_046613c0_317974cuda3std3__48in_placeE,@object
	.size		_ZN40_INTERNAL_3c524d52_4_k_cu_046613c0_317974cuda3std3__48in_placeE,(_ZN40_INTERNAL_3c524d52_4_k_cu_046613c0_317974cuda3std6ranges3__45__cpo9iter_moveE - _ZN40_INTERNAL_3c524d52_4_k_cu_046613c0_317974cuda3std3__48in_placeE)
_ZN40_INTERNAL_3c524d52_4_k_cu_046613c0_317974cuda3std3__48in_placeE:
	.zero		1
	.type		_ZN40_INTERNAL_3c524d52_4_k_cu_046613c0_317974cuda3std6ranges3__45__cpo9iter_moveE,@object
	.size		_ZN40_INTERNAL_3c524d52_4_k_cu_046613c0_317974cuda3std6ranges3__45__cpo9iter_moveE,(_ZN40_INTERNAL_3c524d52_4_k_cu_046613c0_317974cuda3std3__45__cpo5beginE - _ZN40_INTERNAL_3c524d52_4_k_cu_046613c0_317974cuda3std6ranges3__45__cpo9iter_moveE)
_ZN40_INTERNAL_3c524d52_4_k_cu_046613c0_317974cuda3std6ranges3__45__cpo9iter_moveE:
	.zero		1
	.type		_ZN40_INTERNAL_3c524d52_4_k_cu_046613c0_317974cuda3std3__45__cpo5beginE,@object
	.size		_ZN40_INTERNAL_3c524d52_4_k_cu_046613c0_317974cuda3std3__45__cpo5beginE,(_ZN40_INTERNAL_3c524d52_4_k_cu_046613c0_317974cuda3std3__442_GLOBAL__N__3c524d52_4_k_cu_046613c0_317976ignoreE - _ZN40_INTERNAL_3c524d52_4_k_cu_046613c0_317974cuda3std3__45__cpo5beginE)
_ZN40_INTERNAL_3c524d52_4_k_cu_046613c0_317974cuda3std3__45__cpo5beginE:
	.zero		1
	.type		_ZN40_INTERNAL_3c524d52_4_k_cu_046613c0_317974cuda3std3__442_GLOBAL__N__3c524d52_4_k_cu_046613c0_317976ignoreE,@object
	.size		_ZN40_INTERNAL_3c524d52_4_k_cu_046613c0_317974cuda3std3__442_GLOBAL__N__3c524d52_4_k_cu_046613c0_317976ignoreE,(_ZN40_INTERNAL_3c524d52_4_k_cu_046613c0_317974cute7productE - _ZN40_INTERNAL_3c524d52_4_k_cu_046613c0_317974cuda3std3__442_GLOBAL__N__3c524d52_4_k_cu_046613c0_317976ignoreE)
_ZN40_INTERNAL_3c524d52_4_k_cu_046613c0_317974cuda3std3__442_GLOBAL__N__3c524d52_4_k_cu_046613c0_317976ignoreE:
	.zero		1
	.type		_ZN40_INTERNAL_3c524d52_4_k_cu_046613c0_317974cute7productE,@object
	.size		_ZN40_INTERNAL_3c524d52_4_k_cu_046613c0_317974cute7productE,(_ZN40_INTERNAL_3c524d52_4_k_cu_046613c0_317974cuda3std3__45__cpo3endE - _ZN40_INTERNAL_3c524d52_4_k_cu_046613c0_317974cute7productE)
_ZN40_INTERNAL_3c524d52_4_k_cu_046613c0_317974cute7productE:
	.zero		1
	.type		_ZN40_INTERNAL_3c524d52_4_k_cu_046613c0_317974cuda3std3__45__cpo3endE,@object
	.size		_ZN40_INTERNAL_3c524d52_4_k_cu_046613c0_317974cuda3std3__45__cpo3endE,(_ZN40_INTERNAL_3c524d52_4_k_cu_046613c0_317974cuda3std3__419piecewise_constructE - _ZN40_INTERNAL_3c524d52_4_k_cu_046613c0_317974cuda3std3__45__cpo3endE)
_ZN40_INTERNAL_3c524d52_4_k_cu_046613c0_317974cuda3std3__45__cpo3endE:
	.zero		1
	.type		_ZN40_INTERNAL_3c524d52_4_k_cu_046613c0_317974cuda3std3__419piecewise_constructE,@object
	.size		_ZN40_INTERNAL_3c524d52_4_k_cu_046613c0_317974cuda3std3__419piecewise_constructE,(_ZN40_INTERNAL_3c524d52_4_k_cu_046613c0_317974cuda3std3__45__cpo4cendE - _ZN40_INTERNAL_3c524d52_4_k_cu_046613c0_317974cuda3std3__419piecewise_constructE)
_ZN40_INTERNAL_3c524d52_4_k_cu_046613c0_317974cuda3std3__419piecewise_constructE:
	.zero		1
	.type		_ZN40_INTERNAL_3c524d52_4_k_cu_046613c0_317974cuda3std3__45__cpo4cendE,@object
	.size		_ZN40_INTERNAL_3c524d52_4_k_cu_046613c0_317974cuda3std3__45__cpo4cendE,(_ZN40_INTERNAL_3c524d52_4_k_cu_046613c0_317974cuda3std6ranges3__45__cpo4swapE - _ZN40_INTERNAL_3c524d52_4_k_cu_046613c0_317974cuda3std3__45__cpo4cendE)
_ZN40_INTERNAL_3c524d52_4_k_cu_046613c0_317974cuda3std3__45__cpo4cendE:
	.zero		1
	.type		_ZN40_INTERNAL_3c524d52_4_k_cu_046613c0_317974cuda3std6ranges3__45__cpo4swapE,@object
	.size		_ZN40_INTERNAL_3c524d52_4_k_cu_046613c0_317974cuda3std6ranges3__45__cpo4swapE,(.L_10 - _ZN40_INTERNAL_3c524d52_4_k_cu_046613c0_317974cuda3std6ranges3__45__cpo4swapE)
_ZN40_INTERNAL_3c524d52_4_k_cu_046613c0_317974cuda3std6ranges3__45__cpo4swapE:
	.zero		1
.L_10:


//--------------------- .nv.constant0._ZN7cutlass13device_kernelINS_4gemm6kernel13GemmUniversalIN4cute5tupleIJiiiiEEENS1_10collective13CollectiveMmaINS1_35MainloopSm100TmaUmmaWarpSpecializedILi41ELi2ELi4ENS5_IJNS4_1CILi2EEENSA_ILi1EEESC_EEEEENS5_IJNSA_ILi256EEENSA_ILi64EEENSA_ILi32EEEEEEaNS5_IJlSC_lEEEaSJ_NS4_8TiledMMAINS4_8MMA_AtomIJNS4_21SM100_MMA_S8_2x1SM_SSIaaiLi256ELi64ELNS4_4UMMA5MajorE0ELSO_0ELNSN_8SaturateE0EEEEEENS4_6LayoutINS5_IJSC_SC_SC_EEENS5_IJNSA_ILi0EEESU_SU_EEEEENS5_IJNS4_10UnderscoreESX_SX_EEEEENS4_18SM100_TMA_2SM_LOADENS4_14ComposedLayoutINS4_7SwizzleILi1ELi4ELi3EEENS4_18smem_ptr_flag_bitsILi8EEENSS_INS5_IJNSA_ILi8EEESH_EEENS5_IJSH_SC_EEEEEEEvNS4_8identityES10_S1A_vS1B_EENS_8epilogue10collective18CollectiveEpilogueINS1D_23Sm100TmaWarpSpecializedILi1ELi1ELi64ELb0ELb0EEEJNS5_IJNSA_ILi128EEESG_SH_EEENS5_IJNSS_IS1I_SC_EENSS_ISG_SC_EEEEEaSJ_aSJ_NS1D_6fusion15FusionCallbacksIS1H_NS1N_17LinearCombinationIaiaiLNS_15FloatRoundStyleE2EEES1J_S1M_JEEENS4_5SM1004TMEM4LOAD26SM100_TMEM_LOAD_32dp32b64xENS4_13SM90_TMA_LOADENS11_INS12_ILi2ELi4ELi3EEES15_NSS_INS5_IJS16_SG_EEENS5_IJSG_SC_EEEEEEENS4_39AutoVectorizingCopyWithAssumedAlignmentILi128EEENS4_14SM90_TMA_STOREES22_S24_S24_EEEvvEEEEvNT_6ParamsE --------------------------
	.section	.nv.constant0._ZN7cutlass13device_kernelINS_4gemm6kernel13GemmUniversalIN4cute5tupleIJiiiiEEENS1_10collective13CollectiveMmaINS1_35MainloopSm100TmaUmmaWarpSpecializedILi41ELi2ELi4ENS5_IJNS4_1CILi2EEENSA_ILi1EEESC_EEEEENS5_IJNSA_ILi256EEENSA_ILi64EEENSA_ILi32EEEEEEaNS5_IJlSC_lEEEaSJ_NS4_8TiledMMAINS4_8MMA_AtomIJNS4_21SM100_MMA_S8_2x1SM_SSIaaiLi256ELi64ELNS4_4UMMA5MajorE0ELSO_0ELNSN_8SaturateE0EEEEEENS4_6LayoutINS5_IJSC_SC_SC_EEENS5_IJNSA_ILi0EEESU_SU_EEEEENS5_IJNS4_10UnderscoreESX_SX_EEEEENS4_18SM100_TMA_2SM_LOADENS4_14ComposedLayoutINS4_7SwizzleILi1ELi4ELi3EEENS4_18smem_ptr_flag_bitsILi8EEENSS_INS5_IJNSA_ILi8EEESH_EEENS5_IJSH_SC_EEEEEEEvNS4_8identityES10_S1A_vS1B_EENS_8epilogue10collective18CollectiveEpilogueINS1D_23Sm100TmaWarpSpecializedILi1ELi1ELi64ELb0ELb0EEEJNS5_IJNSA_ILi128EEESG_SH_EEENS5_IJNSS_IS1I_SC_EENSS_ISG_SC_EEEEEaSJ_aSJ_NS1D_6fusion15FusionCallbacksIS1H_NS1N_17LinearCombinationIaiaiLNS_15FloatRoundStyleE2EEES1J_S1M_JEEENS4_5SM1004TMEM4LOAD26SM100_TMEM_LOAD_32dp32b64xENS4_13SM90_TMA_LOADENS11_INS12_ILi2ELi4ELi3EEES15_NSS_INS5_IJS16_SG_EEENS5_IJSG_SC_EEEEEEENS4_39AutoVectorizingCopyWithAssumedAlignmentILi128EEENS4_14SM90_TMA_STOREES22_S24_S24_EEEvvEEEEvNT_6ParamsE,"a",@progbits
	.sectionflags	@""
	.align	4
.nv.constant0._ZN7cutlass13device_kernelINS_4gemm6kernel13GemmUniversalIN4cute5tupleIJiiiiEEENS1_10collective13CollectiveMmaINS1_35MainloopSm100TmaUmmaWarpSpecializedILi41ELi2ELi4ENS5_IJNS4_1CILi2EEENSA_ILi1EEESC_EEEEENS5_IJNSA_ILi256EEENSA_ILi64EEENSA_ILi32EEEEEEaNS5_IJlSC_lEEEaSJ_NS4_8TiledMMAINS4_8MMA_AtomIJNS4_21SM100_MMA_S8_2x1SM_SSIaaiLi256ELi64ELNS4_4UMMA5MajorE0ELSO_0ELNSN_8SaturateE0EEEEEENS4_6LayoutINS5_IJSC_SC_SC_EEENS5_IJNSA_ILi0EEESU_SU_EEEEENS5_IJNS4_10UnderscoreESX_SX_EEEEENS4_18SM100_TMA_2SM_LOADENS4_14ComposedLayoutINS4_7SwizzleILi1ELi4ELi3EEENS4_18smem_ptr_flag_bitsILi8EEENSS_INS5_IJNSA_ILi8EEESH_EEENS5_IJSH_SC_EEEEEEEvNS4_8identityES10_S1A_vS1B_EENS_8epilogue10collective18CollectiveEpilogueINS1D_23Sm100TmaWarpSpecializedILi1ELi1ELi64ELb0ELb0EEEJNS5_IJNSA_ILi128EEESG_SH_EEENS5_IJNSS_IS1I_SC_EENSS_ISG_SC_EEEEEaSJ_aSJ_NS1D_6fusion15FusionCallbacksIS1H_NS1N_17LinearCombinationIaiaiLNS_15FloatRoundStyleE2EEES1J_S1M_JEEENS4_5SM1004TMEM4LOAD26SM100_TMEM_LOAD_32dp32b64xENS4_13SM90_TMA_LOADENS11_INS12_ILi2ELi4ELi3EEES15_NSS_INS5_IJS16_SG_EEENS5_IJSG_SC_EEEEEEENS4_39AutoVectorizingCopyWithAssumedAlignmentILi128EEENS4_14SM90_TMA_STOREES22_S24_S24_EEEvvEEEEvNT_6ParamsE:
	.zero		2944


//--------------------- SYMBOLS --------------------------

	.type		.nv.reservedSmem.offset0,@object
	.size		.nv.reservedSmem.offset0,0x4
	.type		.nv.reservedSmem.cap,@object
	.size		.nv.reservedSmem.cap,0x4
	.type		__assertfail,@function
